	.target	sm_90a

	.elftype	@"ET_EXEC"


//--------------------- .note.nv.tkinfo           --------------------------
	.section	.note.nv.tkinfo,"",@"SHT_NOTE"
	.sectionflags	@"SHF_NOTE_NV_TKINFO"
	.tkinfo
        /*0018*/ 	.word	0x00000002
        /*0030*/ 	.string	""
        /*0030*/ 	.string	"ptxas"
        /*0030*/ 	.string	"Cuda compilation tools, release 13.0, V13.0.88"
        /*0030*/ 	.string	"Build cuda_13.0.r13.0/compiler.36424714_0"
        /*0030*/ 	.string	"-arch sm_90a -m 64 "



//--------------------- .note.nv.cuinfo           --------------------------
	.section	.note.nv.cuinfo,"",@"SHT_NOTE"
	.sectionflags	@"SHF_NOTE_NV_CUINFO"
        /*0018*/ 	.short	0x0002
        /*001a*/ 	.short	0x005a
        /*001c*/ 	.short	0x0082
	.zero		2


//--------------------- .nv.info                  --------------------------
	.section	.nv.info,"",@"SHT_CUDA_INFO"
	.align	4


	//----- nvinfo : EIATTR_REGCOUNT
	.align		4
        /*0000*/ 	.byte	0x04, 0x2f
        /*0002*/ 	.short	(.L_12 - .L_11)
	.align		4
.L_11:
        /*0004*/ 	.word	index@(_ZN7cutlass13device_kernelIN5flash19enable_sm80_to_sm89INS1_16FlashAttnFwdSm80INS1_25CollectiveMainloopFwdSm80ILi4ELi1ELb0EN4cute5tupleIJNS5_1CILi128EEENS7_ILi64EEENS7_ILi96EEEEEELi96ENS_6half_tEfNS_4arch4Sm80ELb1ELb0ELb1ELb1ELb1ELb1ELb1ELb0EEENS1_21CollectiveEpilogueFwdINS6_IJS8_SA_S9_EEENS6_IJNS7_ILi1EEESI_SI_EEESC_SE_Li128ELb1ELb1ELb0ELb0EEENS1_19SingleTileSchedulerILb1ELb0ELb1ELi128EEEEEEEEEvNT_6ParamsE)
        /*0008*/ 	.word	0x00000004


	//----- nvinfo : EIATTR_FRAME_SIZE
	.align		4
.L_12:
        /*000c*/ 	.byte	0x04, 0x11
        /*000e*/ 	.short	(.L_14 - .L_13)
	.align		4
.L_13:
        /*0010*/ 	.word	index@(_ZN7cutlass13device_kernelIN5flash19enable_sm80_to_sm89INS1_16FlashAttnFwdSm80INS1_25CollectiveMainloopFwdSm80ILi4ELi1ELb0EN4cute5tupleIJNS5_1CILi128EEENS7_ILi64EEENS7_ILi96EEEEEELi96ENS_6half_tEfNS_4arch4Sm80ELb1ELb0ELb1ELb1ELb1ELb1ELb1ELb0EEENS1_21CollectiveEpilogueFwdINS6_IJS8_SA_S9_EEENS6_IJNS7_ILi1EEESI_SI_EEESC_SE_Li128ELb1ELb1ELb0ELb0EEENS1_19SingleTileSchedulerILb1ELb0ELb1ELi128EEEEEEEEEvNT_6ParamsE)
        /*0014*/ 	.word	0x00000000


	//----- nvinfo : EIATTR_REGCOUNT
	.align		4
.L_14:
        /*0018*/ 	.byte	0x04, 0x2f
        /*001a*/ 	.short	(.L_16 - .L_15)
	.align		4
.L_15:
        /*001c*/ 	.word	index@(_ZN7cutlass13device_kernelIN5flash19enable_sm80_to_sm89INS1_16FlashAttnFwdSm80INS1_25CollectiveMainloopFwdSm80ILi4ELi1ELb0EN4cute5tupleIJNS5_1CILi128EEENS7_ILi64EEENS7_ILi96EEEEEELi96ENS_6half_tEfNS_4arch4Sm80ELb1ELb0ELb1ELb1ELb1ELb0ELb1ELb0EEENS1_21CollectiveEpilogueFwdINS6_IJS8_SA_S9_EEENS6_IJNS7_ILi1EEESI_SI_EEESC_SE_Li128ELb1ELb1ELb0ELb0EEENS1_19SingleTileSchedulerILb1ELb0ELb1ELi128EEEEEEEEEvNT_6ParamsE)
        /*0020*/ 	.word	0x00000004


	//----- nvinfo : EIATTR_FRAME_SIZE
	.align		4
.L_16:
        /*0024*/ 	.byte	0x04, 0x11
        /*0026*/ 	.short	(.L_18 - .L_17)
	.align		4
.L_17:
        /*0028*/ 	.word	index@(_ZN7cutlass13device_kernelIN5flash19enable_sm80_to_sm89INS1_16FlashAttnFwdSm80INS1_25CollectiveMainloopFwdSm80ILi4ELi1ELb0EN4cute5tupleIJNS5_1CILi128EEENS7_ILi64EEENS7_ILi96EEEEEELi96ENS_6half_tEfNS_4arch4Sm80ELb1ELb0ELb1ELb1ELb1ELb0ELb1ELb0EEENS1_21CollectiveEpilogueFwdINS6_IJS8_SA_S9_EEENS6_IJNS7_ILi1EEESI_SI_EEESC_SE_Li128ELb1ELb1ELb0ELb0EEENS1_19SingleTileSchedulerILb1ELb0ELb1ELi128EEEEEEEEEvNT_6ParamsE)
        /*002c*/ 	.word	0x00000000


	//----- nvinfo : EIATTR_REGCOUNT
	.align		4
.L_18:
        /*0030*/ 	.byte	0x04, 0x2f
        /*0032*/ 	.short	(.L_20 - .L_19)
	.align		4
.L_19:
        /*0034*/ 	.word	index@(_ZN7cutlass13device_kernelIN5flash19enable_sm80_to_sm89INS1_16FlashAttnFwdSm80INS1_25CollectiveMainloopFwdSm80ILi4ELi1ELb0EN4cute5tupleIJNS5_1CILi128EEENS7_ILi64EEENS7_ILi96EEEEEELi96ENS_6half_tEfNS_4arch4Sm80ELb1ELb0ELb1ELb0ELb1ELb0ELb1ELb0EEENS1_21CollectiveEpilogueFwdINS6_IJS8_SA_S9_EEENS6_IJNS7_ILi1EEESI_SI_EEESC_SE_Li128ELb0ELb1ELb0ELb0EEENS1_30DynamicPersistentTileSchedulerILi128ELi128ELb0ELb1ELb0EEEEEEEEEvNT_6ParamsE)
        /*0038*/ 	.word	0x00000004


	//----- nvinfo : EIATTR_FRAME_SIZE
	.align		4
.L_20:
        /*003c*/ 	.byte	0x04, 0x11
        /*003e*/ 	.short	(.L_22 - .L_21)
	.align		4
.L_21:
        /*0040*/ 	.word	index@(_ZN7cutlass13device_kernelIN5flash19enable_sm80_to_sm89INS1_16FlashAttnFwdSm80INS1_25CollectiveMainloopFwdSm80ILi4ELi1ELb0EN4cute5tupleIJNS5_1CILi128EEENS7_ILi64EEENS7_ILi96EEEEEELi96ENS_6half_tEfNS_4arch4Sm80ELb1ELb0ELb1ELb0ELb1ELb0ELb1ELb0EEENS1_21CollectiveEpilogueFwdINS6_IJS8_SA_S9_EEENS6_IJNS7_ILi1EEESI_SI_EEESC_SE_Li128ELb0ELb1ELb0ELb0EEENS1_30DynamicPersistentTileSchedulerILi128ELi128ELb0ELb1ELb0EEEEEEEEEvNT_6ParamsE)
        /*0044*/ 	.word	0x00000000


	//----- nvinfo : EIATTR_REGCOUNT
	.align		4
.L_22:
        /*0048*/ 	.byte	0x04, 0x2f
        /*004a*/ 	.short	(.L_24 - .L_23)
	.align		4
.L_23:
        /*004c*/ 	.word	index@(_ZN7cutlass13device_kernelIN5flash19enable_sm80_to_sm89INS1_16FlashAttnFwdSm80INS1_25CollectiveMainloopFwdSm80ILi4ELi1ELb0EN4cute5tupleIJNS5_1CILi128EEENS7_ILi48EEENS7_ILi96EEEEEELi96ENS_6half_tEfNS_4arch4Sm80ELb0ELb1ELb1ELb1ELb1ELb1ELb1ELb0EEENS1_21CollectiveEpilogueFwdINS6_IJS8_SA_S9_EEENS6_IJNS7_ILi1EEESI_SI_EEESC_SE_Li128ELb1ELb1ELb0ELb0EEENS1_19SingleTileSchedulerILb1ELb0ELb1ELi128EEEEEEEEEvNT_6ParamsE)
        /*0050*/ 	.word	0x00000004


	//----- nvinfo : EIATTR_FRAME_SIZE
	.align		4
.L_24:
        /*0054*/ 	.byte	0x04, 0x11
        /*0056*/ 	.short	(.L_26 - .L_25)
	.align		4
.L_25:
        /*0058*/ 	.word	index@(_ZN7cutlass13device_kernelIN5flash19enable_sm80_to_sm89INS1_16FlashAttnFwdSm80INS1_25CollectiveMainloopFwdSm80ILi4ELi1ELb0EN4cute5tupleIJNS5_1CILi128EEENS7_ILi48EEENS7_ILi96EEEEEELi96ENS_6half_tEfNS_4arch4Sm80ELb0ELb1ELb1ELb1ELb1ELb1ELb1ELb0EEENS1_21CollectiveEpilogueFwdINS6_IJS8_SA_S9_EEENS6_IJNS7_ILi1EEESI_SI_EEESC_SE_Li128ELb1ELb1ELb0ELb0EEENS1_19SingleTileSchedulerILb1ELb0ELb1ELi128EEEEEEEEEvNT_6ParamsE)
        /*005c*/ 	.word	0x00000000


	//----- nvinfo : EIATTR_REGCOUNT
	.align		4
.L_26:
        /*0060*/ 	.byte	0x04, 0x2f
        /*0062*/ 	.short	(.L_28 - .L_27)
	.align		4
.L_27:
        /*0064*/ 	.word	index@(_ZN7cutlass13device_kernelIN5flash19enable_sm80_to_sm89INS1_16FlashAttnFwdSm80INS1_25CollectiveMainloopFwdSm80ILi4ELi1ELb0EN4cute5tupleIJNS5_1CILi128EEENS7_ILi48EEENS7_ILi96EEEEEELi96ENS_6half_tEfNS_4arch4Sm80ELb0ELb1ELb1ELb1ELb1ELb0ELb1ELb0EEENS1_21CollectiveEpilogueFwdINS6_IJS8_SA_S9_EEENS6_IJNS7_ILi1EEESI_SI_EEESC_SE_Li128ELb1ELb1ELb0ELb0EEENS1_19SingleTileSchedulerILb1ELb0ELb1ELi128EEEEEEEEEvNT_6ParamsE)
        /*0068*/ 	.word	0x00000004


	//----- nvinfo : EIATTR_FRAME_SIZE
	.align		4
.L_28:
        /*006c*/ 	.byte	0x04, 0x11
        /*006e*/ 	.short	(.L_30 - .L_29)
	.align		4
.L_29:
        /*0070*/ 	.word	index@(_ZN7cutlass13device_kernelIN5flash19enable_sm80_to_sm89INS1_16FlashAttnFwdSm80INS1_25CollectiveMainloopFwdSm80ILi4ELi1ELb0EN4cute5tupleIJNS5_1CILi128EEENS7_ILi48EEENS7_ILi96EEEEEELi96ENS_6half_tEfNS_4arch4Sm80ELb0ELb1ELb1ELb1ELb1ELb0ELb1ELb0EEENS1_21CollectiveEpilogueFwdINS6_IJS8_SA_S9_EEENS6_IJNS7_ILi1EEESI_SI_EEESC_SE_Li128ELb1ELb1ELb0ELb0EEENS1_19SingleTileSchedulerILb1ELb0ELb1ELi128EEEEEEEEEvNT_6ParamsE)
        /*0074*/ 	.word	0x00000000


	//----- nvinfo : EIATTR_REGCOUNT
	.align		4
.L_30:
        /*0078*/ 	.byte	0x04, 0x2f
        /*007a*/ 	.short	(.L_32 - .L_31)
	.align		4
.L_31:
        /*007c*/ 	.word	index@(_ZN7cutlass13device_kernelIN5flash19enable_sm80_to_sm89INS1_16FlashAttnFwdSm80INS1_25CollectiveMainloopFwdSm80ILi4ELi1ELb0EN4cute5tupleIJNS5_1CILi128EEENS7_ILi48EEENS7_ILi96EEEEEELi96ENS_6half_tEfNS_4arch4Sm80ELb0ELb1ELb1ELb0ELb1ELb0ELb1ELb0EEENS1_21CollectiveEpilogueFwdINS6_IJS8_SA_S9_EEENS6_IJNS7_ILi1EEESI_SI_EEESC_SE_Li128ELb0ELb1ELb0ELb0EEENS1_19SingleTileSchedulerILb0ELb0ELb1ELi128EEEEEEEEEvNT_6ParamsE)
        /*0080*/ 	.word	0x00000004


	//----- nvinfo : EIATTR_FRAME_SIZE
	.align		4
.L_32:
        /*0084*/ 	.byte	0x04, 0x11
        /*0086*/ 	.short	(.L_34 - .L_33)
	.align		4
.L_33:
        /*0088*/ 	.word	index@(_ZN7cutlass13device_kernelIN5flash19enable_sm80_to_sm89INS1_16FlashAttnFwdSm80INS1_25CollectiveMainloopFwdSm80ILi4ELi1ELb0EN4cute5tupleIJNS5_1CILi128EEENS7_ILi48EEENS7_ILi96EEEEEELi96ENS_6half_tEfNS_4arch4Sm80ELb0ELb1ELb1ELb0ELb1ELb0ELb1ELb0EEENS1_21CollectiveEpilogueFwdINS6_IJS8_SA_S9_EEENS6_IJNS7_ILi1EEESI_SI_EEESC_SE_Li128ELb0ELb1ELb0ELb0EEENS1_19SingleTileSchedulerILb0ELb0ELb1ELi128EEEEEEEEEvNT_6ParamsE)
        /*008c*/ 	.word	0x00000000


	//----- nvinfo : EIATTR_REGCOUNT
	.align		4
.L_34:
        /*0090*/ 	.byte	0x04, 0x2f
        /*0092*/ 	.short	(.L_36 - .L_35)
	.align		4
.L_35:
        /*0094*/ 	.word	index@(_ZN7cutlass13device_kernelIN5flash19enable_sm80_to_sm89INS1_16FlashAttnFwdSm80INS1_25CollectiveMainloopFwdSm80ILi4ELi1ELb0EN4cute5tupleIJNS5_1CILi128EEENS7_ILi64EEENS7_ILi96EEEEEELi96ENS_6half_tEfNS_4arch4Sm80ELb0ELb0ELb1ELb1ELb1ELb1ELb1ELb0EEENS1_21CollectiveEpilogueFwdINS6_IJS8_SA_S9_EEENS6_IJNS7_ILi1EEESI_SI_EEESC_SE_Li128ELb1ELb1ELb0ELb0EEENS1_19SingleTileSchedulerILb1ELb0ELb1ELi128EEEEEEEEEvNT_6ParamsE)
        /*0098*/ 	.word	0x00000004


	//----- nvinfo : EIATTR_FRAME_SIZE
	.align		4
.L_36:
        /*009c*/ 	.byte	0x04, 0x11
        /*009e*/ 	.short	(.L_38 - .L_37)
	.align		4
.L_37:
        /*00a0*/ 	.word	index@(_ZN7cutlass13device_kernelIN5flash19enable_sm80_to_sm89INS1_16FlashAttnFwdSm80INS1_25CollectiveMainloopFwdSm80ILi4ELi1ELb0EN4cute5tupleIJNS5_1CILi128EEENS7_ILi64EEENS7_ILi96EEEEEELi96ENS_6half_tEfNS_4arch4Sm80ELb0ELb0ELb1ELb1ELb1ELb1ELb1ELb0EEENS1_21CollectiveEpilogueFwdINS6_IJS8_SA_S9_EEENS6_IJNS7_ILi1EEESI_SI_EEESC_SE_Li128ELb1ELb1ELb0ELb0EEENS1_19SingleTileSchedulerILb1ELb0ELb1ELi128EEEEEEEEEvNT_6ParamsE)
        /*00a4*/ 	.word	0x00000000


	//----- nvinfo : EIATTR_REGCOUNT
	.align		4
.L_38:
        /*00a8*/ 	.byte	0x04, 0x2f
        /*00aa*/ 	.short	(.L_40 - .L_39)
	.align		4
.L_39:
        /*00ac*/ 	.word	index@(_ZN7cutlass13device_kernelIN5flash19enable_sm80_to_sm89INS1_16FlashAttnFwdSm80INS1_25CollectiveMainloopFwdSm80ILi4ELi1ELb0EN4cute5tupleIJNS5_1CILi128EEENS7_ILi64EEENS7_ILi96EEEEEELi96ENS_6half_tEfNS_4arch4Sm80ELb0ELb0ELb1ELb1ELb1ELb0ELb1ELb0EEENS1_21CollectiveEpilogueFwdINS6_IJS8_SA_S9_EEENS6_IJNS7_ILi1EEESI_SI_EEESC_SE_Li128ELb1ELb1ELb0ELb0EEENS1_19SingleTileSchedulerILb1ELb0ELb1ELi128EEEEEEEEEvNT_6ParamsE)
        /*00b0*/ 	.word	0x00000004


	//----- nvinfo : EIATTR_FRAME_SIZE
	.align		4
.L_40:
        /*00b4*/ 	.byte	0x04, 0x11
        /*00b6*/ 	.short	(.L_42 - .L_41)
	.align		4
.L_41:
        /*00b8*/ 	.word	index@(_ZN7cutlass13device_kernelIN5flash19enable_sm80_to_sm89INS1_16FlashAttnFwdSm80INS1_25CollectiveMainloopFwdSm80ILi4ELi1ELb0EN4cute5tupleIJNS5_1CILi128EEENS7_ILi64EEENS7_ILi96EEEEEELi96ENS_6half_tEfNS_4arch4Sm80ELb0ELb0ELb1ELb1ELb1ELb0ELb1ELb0EEENS1_21CollectiveEpilogueFwdINS6_IJS8_SA_S9_EEENS6_IJNS7_ILi1EEESI_SI_EEESC_SE_Li128ELb1ELb1ELb0ELb0EEENS1_19SingleTileSchedulerILb1ELb0ELb1ELi128EEEEEEEEEvNT_6ParamsE)
        /*00bc*/ 	.word	0x00000000


	//----- nvinfo : EIATTR_REGCOUNT
	.align		4
.L_42:
        /*00c0*/ 	.byte	0x04, 0x2f
        /*00c2*/ 	.short	(.L_44 - .L_43)
	.align		4
.L_43:
        /*00c4*/ 	.word	index@(_ZN7cutlass13device_kernelIN5flash19enable_sm80_to_sm89INS1_16FlashAttnFwdSm80INS1_25CollectiveMainloopFwdSm80ILi4ELi1ELb0EN4cute5tupleIJNS5_1CILi128EEENS7_ILi64EEENS7_ILi96EEEEEELi96ENS_6half_tEfNS_4arch4Sm80ELb0ELb0ELb1ELb0ELb1ELb0ELb1ELb0EEENS1_21CollectiveEpilogueFwdINS6_IJS8_SA_S9_EEENS6_IJNS7_ILi1EEESI_SI_EEESC_SE_Li128ELb0ELb1ELb0ELb0EEENS1_19SingleTileSchedulerILb0ELb0ELb1ELi128EEEEEEEEEvNT_6ParamsE)
        /*00c8*/ 	.word	0x00000004


	//----- nvinfo : EIATTR_FRAME_SIZE
	.align		4
.L_44:
        /*00cc*/ 	.byte	0x04, 0x11
        /*00ce*/ 	.short	(.L_46 - .L_45)
	.align		4
.L_45:
        /*00d0*/ 	.word	index@(_ZN7cutlass13device_kernelIN5flash19enable_sm80_to_sm89INS1_16FlashAttnFwdSm80INS1_25CollectiveMainloopFwdSm80ILi4ELi1ELb0EN4cute5tupleIJNS5_1CILi128EEENS7_ILi64EEENS7_ILi96EEEEEELi96ENS_6half_tEfNS_4arch4Sm80ELb0ELb0ELb1ELb0ELb1ELb0ELb1ELb0EEENS1_21CollectiveEpilogueFwdINS6_IJS8_SA_S9_EEENS6_IJNS7_ILi1EEESI_SI_EEESC_SE_Li128ELb0ELb1ELb0ELb0EEENS1_19SingleTileSchedulerILb0ELb0ELb1ELi128EEEEEEEEEvNT_6ParamsE)
        /*00d4*/ 	.word	0x00000000


	//----- nvinfo : EIATTR_MIN_STACK_SIZE
	.align		4
.L_46:
        /*00d8*/ 	.byte	0x04, 0x12
        /*00da*/ 	.short	(.L_48 - .L_47)
	.align		4
.L_47:
        /*00dc*/ 	.word	index@(_ZN7cutlass13device_kernelIN5flash19enable_sm80_to_sm89INS1_16FlashAttnFwdSm80INS1_25CollectiveMainloopFwdSm80ILi4ELi1ELb0EN4cute5tupleIJNS5_1CILi128EEENS7_ILi64EEENS7_ILi96EEEEEELi96ENS_6half_tEfNS_4arch4Sm80ELb0ELb0ELb1ELb0ELb1ELb0ELb1ELb0EEENS1_21CollectiveEpilogueFwdINS6_IJS8_SA_S9_EEENS6_IJNS7_ILi1EEESI_SI_EEESC_SE_Li128ELb0ELb1ELb0ELb0EEENS1_19SingleTileSchedulerILb0ELb0ELb1ELi128EEEEEEEEEvNT_6ParamsE)
        /*00e0*/ 	.word	0x00000000


	//----- nvinfo : EIATTR_MIN_STACK_SIZE
	.align		4
.L_48:
        /*00e4*/ 	.byte	0x04, 0x12
        /*00e6*/ 	.short	(.L_50 - .L_49)
	.align		4
.L_49:
        /*00e8*/ 	.word	index@(_ZN7cutlass13device_kernelIN5flash19enable_sm80_to_sm89INS1_16FlashAttnFwdSm80INS1_25CollectiveMainloopFwdSm80ILi4ELi1ELb0EN4cute5tupleIJNS5_1CILi128EEENS7_ILi64EEENS7_ILi96EEEEEELi96ENS_6half_tEfNS_4arch4Sm80ELb0ELb0ELb1ELb1ELb1ELb0ELb1ELb0EEENS1_21CollectiveEpilogueFwdINS6_IJS8_SA_S9_EEENS6_IJNS7_ILi1EEESI_SI_EEESC_SE_Li128ELb1ELb1ELb0ELb0EEENS1_19SingleTileSchedulerILb1ELb0ELb1ELi128EEEEEEEEEvNT_6ParamsE)
        /*00ec*/ 	.word	0x00000000


	//----- nvinfo : EIATTR_MIN_STACK_SIZE
	.align		4
.L_50:
        /*00f0*/ 	.byte	0x04, 0x12
        /*00f2*/ 	.short	(.L_52 - .L_51)
	.align		4
.L_51:
        /*00f4*/ 	.word	index@(_ZN7cutlass13device_kernelIN5flash19enable_sm80_to_sm89INS1_16FlashAttnFwdSm80INS1_25CollectiveMainloopFwdSm80ILi4ELi1ELb0EN4cute5tupleIJNS5_1CILi128EEENS7_ILi64EEENS7_ILi96EEEEEELi96ENS_6half_tEfNS_4arch4Sm80ELb0ELb0ELb1ELb1ELb1ELb1ELb1ELb0EEENS1_21CollectiveEpilogueFwdINS6_IJS8_SA_S9_EEENS6_IJNS7_ILi1EEESI_SI_EEESC_SE_Li128ELb1ELb1ELb0ELb0EEENS1_19SingleTileSchedulerILb1ELb0ELb1ELi128EEEEEEEEEvNT_6ParamsE)
        /*00f8*/ 	.word	0x00000000


	//----- nvinfo : EIATTR_MIN_STACK_SIZE
	.align		4
.L_52:
        /*00fc*/ 	.byte	0x04, 0x12
        /*00fe*/ 	.short	(.L_54 - .L_53)
	.align		4
.L_53:
        /*0100*/ 	.word	index@(_ZN7cutlass13device_kernelIN5flash19enable_sm80_to_sm89INS1_16FlashAttnFwdSm80INS1_25CollectiveMainloopFwdSm80ILi4ELi1ELb0EN4cute5tupleIJNS5_1CILi128EEENS7_ILi48EEENS7_ILi96EEEEEELi96ENS_6half_tEfNS_4arch4Sm80ELb0ELb1ELb1ELb0ELb1ELb0ELb1ELb0EEENS1_21CollectiveEpilogueFwdINS6_IJS8_SA_S9_EEENS6_IJNS7_ILi1EEESI_SI_EEESC_SE_Li128ELb0ELb1ELb0ELb0EEENS1_19SingleTileSchedulerILb0ELb0ELb1ELi128EEEEEEEEEvNT_6ParamsE)
        /*0104*/ 	.word	0x00000000


	//----- nvinfo : EIATTR_MIN_STACK_SIZE
	.align		4
.L_54:
        /*0108*/ 	.byte	0x04, 0x12
        /*010a*/ 	.short	(.L_56 - .L_55)
	.align		4
.L_55:
        /*010c*/ 	.word	index@(_ZN7cutlass13device_kernelIN5flash19enable_sm80_to_sm89INS1_16FlashAttnFwdSm80INS1_25CollectiveMainloopFwdSm80ILi4ELi1ELb0EN4cute5tupleIJNS5_1CILi128EEENS7_ILi48EEENS7_ILi96EEEEEELi96ENS_6half_tEfNS_4arch4Sm80ELb0ELb1ELb1ELb1ELb1ELb0ELb1ELb0EEENS1_21CollectiveEpilogueFwdINS6_IJS8_SA_S9_EEENS6_IJNS7_ILi1EEESI_SI_EEESC_SE_Li128ELb1ELb1ELb0ELb0EEENS1_19SingleTileSchedulerILb1ELb0ELb1ELi128EEEEEEEEEvNT_6ParamsE)
        /*0110*/ 	.word	0x00000000


	//----- nvinfo : EIATTR_MIN_STACK_SIZE
	.align		4
.L_56:
        /*0114*/ 	.byte	0x04, 0x12
        /*0116*/ 	.short	(.L_58 - .L_57)
	.align		4
.L_57:
        /*0118*/ 	.word	index@(_ZN7cutlass13device_kernelIN5flash19enable_sm80_to_sm89INS1_16FlashAttnFwdSm80INS1_25CollectiveMainloopFwdSm80ILi4ELi1ELb0EN4cute5tupleIJNS5_1CILi128EEENS7_ILi48EEENS7_ILi96EEEEEELi96ENS_6half_tEfNS_4arch4Sm80ELb0ELb1ELb1ELb1ELb1ELb1ELb1ELb0EEENS1_21CollectiveEpilogueFwdINS6_IJS8_SA_S9_EEENS6_IJNS7_ILi1EEESI_SI_EEESC_SE_Li128ELb1ELb1ELb0ELb0EEENS1_19SingleTileSchedulerILb1ELb0ELb1ELi128EEEEEEEEEvNT_6ParamsE)
        /*011c*/ 	.word	0x00000000


	//----- nvinfo : EIATTR_MIN_STACK_SIZE
	.align		4
.L_58:
        /*0120*/ 	.byte	0x04, 0x12
        /*0122*/ 	.short	(.L_60 - .L_59)
	.align		4
.L_59:
        /*0124*/ 	.word	index@(_ZN7cutlass13device_kernelIN5flash19enable_sm80_to_sm89INS1_16FlashAttnFwdSm80INS1_25CollectiveMainloopFwdSm80ILi4ELi1ELb0EN4cute5tupleIJNS5_1CILi128EEENS7_ILi64EEENS7_ILi96EEEEEELi96ENS_6half_tEfNS_4arch4Sm80ELb1ELb0ELb1ELb0ELb1ELb0ELb1ELb0EEENS1_21CollectiveEpilogueFwdINS6_IJS8_SA_S9_EEENS6_IJNS7_ILi1EEESI_SI_EEESC_SE_Li128ELb0ELb1ELb0ELb0EEENS1_30DynamicPersistentTileSchedulerILi128ELi128ELb0ELb1ELb0EEEEEEEEEvNT_6ParamsE)
        /*0128*/ 	.word	0x00000000


	//----- nvinfo : EIATTR_MIN_STACK_SIZE
	.align		4
.L_60:
        /*012c*/ 	.byte	0x04, 0x12
        /*012e*/ 	.short	(.L_62 - .L_61)
	.align		4
.L_61:
        /*0130*/ 	.word	index@(_ZN7cutlass13device_kernelIN5flash19enable_sm80_to_sm89INS1_16FlashAttnFwdSm80INS1_25CollectiveMainloopFwdSm80ILi4ELi1ELb0EN4cute5tupleIJNS5_1CILi128EEENS7_ILi64EEENS7_ILi96EEEEEELi96ENS_6half_tEfNS_4arch4Sm80ELb1ELb0ELb1ELb1ELb1ELb0ELb1ELb0EEENS1_21CollectiveEpilogueFwdINS6_IJS8_SA_S9_EEENS6_IJNS7_ILi1EEESI_SI_EEESC_SE_Li128ELb1ELb1ELb0ELb0EEENS1_19SingleTileSchedulerILb1ELb0ELb1ELi128EEEEEEEEEvNT_6ParamsE)
        /*0134*/ 	.word	0x00000000


	//----- nvinfo : EIATTR_MIN_STACK_SIZE
	.align		4
.L_62:
        /*0138*/ 	.byte	0x04, 0x12
        /*013a*/ 	.short	(.L_64 - .L_63)
	.align		4
.L_63:
        /*013c*/ 	.word	index@(_ZN7cutlass13device_kernelIN5flash19enable_sm80_to_sm89INS1_16FlashAttnFwdSm80INS1_25CollectiveMainloopFwdSm80ILi4ELi1ELb0EN4cute5tupleIJNS5_1CILi128EEENS7_ILi64EEENS7_ILi96EEEEEELi96ENS_6half_tEfNS_4arch4Sm80ELb1ELb0ELb1ELb1ELb1ELb1ELb1ELb0EEENS1_21CollectiveEpilogueFwdINS6_IJS8_SA_S9_EEENS6_IJNS7_ILi1EEESI_SI_EEESC_SE_Li128ELb1ELb1ELb0ELb0EEENS1_19SingleTileSchedulerILb1ELb0ELb1ELi128EEEEEEEEEvNT_6ParamsE)
        /*0140*/ 	.word	0x00000000
.L_64:


//--------------------- .nv.compat                --------------------------
	.section	.nv.compat,"",@"SHT_CUDA_COMPAT_INFO"
	.align	4
        /*0000*/ 	.byte	0x02, 0x09, 0x01, 0x00, 0x02, 0x02, 0x01, 0x00, 0x02, 0x05, 0x05, 0x00, 0x03, 0x07, 0x01, 0x01
        /*0010*/ 	.byte	0x02, 0x03, 0x00, 0x00, 0x02, 0x06, 0x01, 0x00, 0x04, 0x0b, 0x08, 0x00, 0x00, 0x00, 0x00, 0x00
        /*0020*/ 	.byte	0x00, 0x00, 0x00, 0x00


//--------------------- .nv.info._ZN7cutlass13device_kernelIN5flash19enable_sm80_to_sm89INS1_16FlashAttnFwdSm80INS1_25CollectiveMainloopFwdSm80ILi4ELi1ELb0EN4cute5tupleIJNS5_1CILi128EEENS7_ILi64EEENS7_ILi96EEEEEELi96ENS_6half_tEfNS_4arch4Sm80ELb0ELb0ELb1ELb0ELb1ELb0ELb1ELb0EEENS1_21CollectiveEpilogueFwdINS6_IJS8_SA_S9_EEENS6_IJNS7_ILi1EEESI_SI_EEESC_SE_Li128ELb0ELb1ELb0ELb0EEENS1_19SingleTileSchedulerILb0ELb0ELb1ELi128EEEEEEEEEvNT_6ParamsE --------------------------
	.section	.nv.info._ZN7cutlass13device_kernelIN5flash19enable_sm80_to_sm89INS1_16FlashAttnFwdSm80INS1_25CollectiveMainloopFwdSm80ILi4ELi1ELb0EN4cute5tupleIJNS5_1CILi128EEENS7_ILi64EEENS7_ILi96EEEEEELi96ENS_6half_tEfNS_4arch4Sm80ELb0ELb0ELb1ELb0ELb1ELb0ELb1ELb0EEENS1_21CollectiveEpilogueFwdINS6_IJS8_SA_S9_EEENS6_IJNS7_ILi1EEESI_SI_EEESC_SE_Li128ELb0ELb1ELb0ELb0EEENS1_19SingleTileSchedulerILb0ELb0ELb1ELi128EEEEEEEEEvNT_6ParamsE,"",@"SHT_CUDA_INFO"
	.sectionflags	@""
	.align	4


	//----- nvinfo : EIATTR_CUDA_API_VERSION
	.align		4
        /*0000*/ 	.byte	0x04, 0x37
        /*0002*/ 	.short	(.L_66 - .L_65)
.L_65:
        /*0004*/ 	.word	0x00000082


	//----- nvinfo : EIATTR_KPARAM_INFO
	.align		4
.L_66:
        /*0008*/ 	.byte	0x04, 0x17
        /*000a*/ 	.short	(.L_68 - .L_67)
.L_67:
        /*000c*/ 	.word	0x00000000
        /*0010*/ 	.short	0x0000
        /*0012*/ 	.short	0x0000
        /*0014*/ 	.byte	0x00, 0xf0, 0x61, 0x10


	//----- nvinfo : EIATTR_SPARSE_MMA_MASK
	.align		4
.L_68:
        /*0018*/ 	.byte	0x03, 0x50
        /*001a*/ 	.short	0x0000


	//----- nvinfo : EIATTR_MAXREG_COUNT
	.align		4
        /*001c*/ 	.byte	0x03, 0x1b
        /*001e*/ 	.short	0x00ff


	//----- nvinfo : EIATTR_MERCURY_ISA_VERSION
	.align		4
        /*0020*/ 	.byte	0x03, 0x5f
        /*0022*/ 	.short	0x0101


	//----- nvinfo : EIATTR_EXIT_INSTR_OFFSETS
	.align		4
        /*0024*/ 	.byte	0x04, 0x1c
        /*0026*/ 	.short	(.L_70 - .L_69)


	//   ....[0]....
.L_69:
        /*0028*/ 	.word	0x00000010


	//----- nvinfo : EIATTR_MAX_THREADS
	.align		4
.L_70:
        /*002c*/ 	.byte	0x04, 0x05
        /*002e*/ 	.short	(.L_72 - .L_71)
.L_71:
        /*0030*/ 	.word	0x00000080
        /*0034*/ 	.word	0x00000001
        /*0038*/ 	.word	0x00000001


	//----- nvinfo : EIATTR_CBANK_PARAM_SIZE
	.align		4
.L_72:
        /*003c*/ 	.byte	0x03, 0x19
        /*003e*/ 	.short	0x0418


	//----- nvinfo : EIATTR_PARAM_CBANK
	.align		4
        /*0040*/ 	.byte	0x04, 0x0a
        /*0042*/ 	.short	(.L_74 - .L_73)
	.align		4
.L_73:
        /*0044*/ 	.word	index@(.nv.constant0._ZN7cutlass13device_kernelIN5flash19enable_sm80_to_sm89INS1_16FlashAttnFwdSm80INS1_25CollectiveMainloopFwdSm80ILi4ELi1ELb0EN4cute5tupleIJNS5_1CILi128EEENS7_ILi64EEENS7_ILi96EEEEEELi96ENS_6half_tEfNS_4arch4Sm80ELb0ELb0ELb1ELb0ELb1ELb0ELb1ELb0EEENS1_21CollectiveEpilogueFwdINS6_IJS8_SA_S9_EEENS6_IJNS7_ILi1EEESI_SI_EEESC_SE_Li128ELb0ELb1ELb0ELb0EEENS1_19SingleTileSchedulerILb0ELb0ELb1ELi128EEEEEEEEEvNT_6ParamsE)
        /*0048*/ 	.short	0x0210
        /*004a*/ 	.short	0x0418


	//----- nvinfo : EIATTR_SW_WAR
	.align		4
.L_74:
        /*004c*/ 	.byte	0x04, 0x36
        /*004e*/ 	.short	(.L_76 - .L_75)
.L_75:
        /*0050*/ 	.word	0x00000008
.L_76:


//--------------------- .nv.info._ZN7cutlass13device_kernelIN5flash19enable_sm80_to_sm89INS1_16FlashAttnFwdSm80INS1_25CollectiveMainloopFwdSm80ILi4ELi1ELb0EN4cute5tupleIJNS5_1CILi128EEENS7_ILi64EEENS7_ILi96EEEEEELi96ENS_6half_tEfNS_4arch4Sm80ELb0ELb0ELb1ELb1ELb1ELb0ELb1ELb0EEENS1_21CollectiveEpilogueFwdINS6_IJS8_SA_S9_EEENS6_IJNS7_ILi1EEESI_SI_EEESC_SE_Li128ELb1ELb1ELb0ELb0EEENS1_19SingleTileSchedulerILb1ELb0ELb1ELi128EEEEEEEEEvNT_6ParamsE --------------------------
	.section	.nv.info._ZN7cutlass13device_kernelIN5flash19enable_sm80_to_sm89INS1_16FlashAttnFwdSm80INS1_25CollectiveMainloopFwdSm80ILi4ELi1ELb0EN4cute5tupleIJNS5_1CILi128EEENS7_ILi64EEENS7_ILi96EEEEEELi96ENS_6half_tEfNS_4arch4Sm80ELb0ELb0ELb1ELb1ELb1ELb0ELb1ELb0EEENS1_21CollectiveEpilogueFwdINS6_IJS8_SA_S9_EEENS6_IJNS7_ILi1EEESI_SI_EEESC_SE_Li128ELb1ELb1ELb0ELb0EEENS1_19SingleTileSchedulerILb1ELb0ELb1ELi128EEEEEEEEEvNT_6ParamsE,"",@"SHT_CUDA_INFO"
	.sectionflags	@""
	.align	4


	//----- nvinfo : EIATTR_CUDA_API_VERSION
	.align		4
        /*0000*/ 	.byte	0x04, 0x37
        /*0002*/ 	.short	(.L_78 - .L_77)
.L_77:
        /*0004*/ 	.word	0x00000082


	//----- nvinfo : EIATTR_KPARAM_INFO
	.align		4
.L_78:
        /*0008*/ 	.byte	0x04, 0x17
        /*000a*/ 	.short	(.L_80 - .L_79)
.L_79:
        /*000c*/ 	.word	0x00000000
        /*0010*/ 	.short	0x0000
        /*0012*/ 	.short	0x0000
        /*0014*/ 	.byte	0x00, 0xf0, 0x61, 0x10


	//----- nvinfo : EIATTR_SPARSE_MMA_MASK
	.align		4
.L_80:
        /*0018*/ 	.byte	0x03, 0x50
        /*001a*/ 	.short	0x0000


	//----- nvinfo : EIATTR_MAXREG_COUNT
	.align		4
        /*001c*/ 	.byte	0x03, 0x1b
        /*001e*/ 	.short	0x00ff


	//----- nvinfo : EIATTR_MERCURY_ISA_VERSION
	.align		4
        /*0020*/ 	.byte	0x03, 0x5f
        /*0022*/ 	.short	0x0101


	//----- nvinfo : EIATTR_EXIT_INSTR_OFFSETS
	.align		4
        /*0024*/ 	.byte	0x04, 0x1c
        /*0026*/ 	.short	(.L_82 - .L_81)


	//   ....[0]....
.L_81:
        /*0028*/ 	.word	0x00000010


	//----- nvinfo : EIATTR_MAX_THREADS
	.align		4
.L_82:
        /*002c*/ 	.byte	0x04, 0x05
        /*002e*/ 	.short	(.L_84 - .L_83)
.L_83:
        /*0030*/ 	.word	0x00000080
        /*0034*/ 	.word	0x00000001
        /*0038*/ 	.word	0x00000001


	//----- nvinfo : EIATTR_CBANK_PARAM_SIZE
	.align		4
.L_84:
        /*003c*/ 	.byte	0x03, 0x19
        /*003e*/ 	.short	0x0418


	//----- nvinfo : EIATTR_PARAM_CBANK
	.align		4
        /*0040*/ 	.byte	0x04, 0x0a
        /*0042*/ 	.short	(.L_86 - .L_85)
	.align		4
.L_85:
        /*0044*/ 	.word	index@(.nv.constant0._ZN7cutlass13device_kernelIN5flash19enable_sm80_to_sm89INS1_16FlashAttnFwdSm80INS1_25CollectiveMainloopFwdSm80ILi4ELi1ELb0EN4cute5tupleIJNS5_1CILi128EEENS7_ILi64EEENS7_ILi96EEEEEELi96ENS_6half_tEfNS_4arch4Sm80ELb0ELb0ELb1ELb1ELb1ELb0ELb1ELb0EEENS1_21CollectiveEpilogueFwdINS6_IJS8_SA_S9_EEENS6_IJNS7_ILi1EEESI_SI_EEESC_SE_Li128ELb1ELb1ELb0ELb0EEENS1_19SingleTileSchedulerILb1ELb0ELb1ELi128EEEEEEEEEvNT_6ParamsE)
        /*0048*/ 	.short	0x0210
        /*004a*/ 	.short	0x0418


	//----- nvinfo : EIATTR_SW_WAR
	.align		4
.L_86:
        /*004c*/ 	.byte	0x04, 0x36
        /*004e*/ 	.short	(.L_88 - .L_87)
.L_87:
        /*0050*/ 	.word	0x00000008
.L_88:


//--------------------- .nv.info._ZN7cutlass13device_kernelIN5flash19enable_sm80_to_sm89INS1_16FlashAttnFwdSm80INS1_25CollectiveMainloopFwdSm80ILi4ELi1ELb0EN4cute5tupleIJNS5_1CILi128EEENS7_ILi64EEENS7_ILi96EEEEEELi96ENS_6half_tEfNS_4arch4Sm80ELb0ELb0ELb1ELb1ELb1ELb1ELb1ELb0EEENS1_21CollectiveEpilogueFwdINS6_IJS8_SA_S9_EEENS6_IJNS7_ILi1EEESI_SI_EEESC_SE_Li128ELb1ELb1ELb0ELb0EEENS1_19SingleTileSchedulerILb1ELb0ELb1ELi128EEEEEEEEEvNT_6ParamsE --------------------------
	.section	.nv.info._ZN7cutlass13device_kernelIN5flash19enable_sm80_to_sm89INS1_16FlashAttnFwdSm80INS1_25CollectiveMainloopFwdSm80ILi4ELi1ELb0EN4cute5tupleIJNS5_1CILi128EEENS7_ILi64EEENS7_ILi96EEEEEELi96ENS_6half_tEfNS_4arch4Sm80ELb0ELb0ELb1ELb1ELb1ELb1ELb1ELb0EEENS1_21CollectiveEpilogueFwdINS6_IJS8_SA_S9_EEENS6_IJNS7_ILi1EEESI_SI_EEESC_SE_Li128ELb1ELb1ELb0ELb0EEENS1_19SingleTileSchedulerILb1ELb0ELb1ELi128EEEEEEEEEvNT_6ParamsE,"",@"SHT_CUDA_INFO"
	.sectionflags	@""
	.align	4


	//----- nvinfo : EIATTR_CUDA_API_VERSION
	.align		4
        /*0000*/ 	.byte	0x04, 0x37
        /*0002*/ 	.short	(.L_90 - .L_89)
.L_89:
        /*0004*/ 	.word	0x00000082


	//----- nvinfo : EIATTR_KPARAM_INFO
	.align		4
.L_90:
        /*0008*/ 	.byte	0x04, 0x17
        /*000a*/ 	.short	(.L_92 - .L_91)
.L_91:
        /*000c*/ 	.word	0x00000000
        /*0010*/ 	.short	0x0000
        /*0012*/ 	.short	0x0000
        /*0014*/ 	.byte	0x00, 0xf0, 0x61, 0x10


	//----- nvinfo : EIATTR_SPARSE_MMA_MASK
	.align		4
.L_92:
        /*0018*/ 	.byte	0x03, 0x50
        /*001a*/ 	.short	0x0000


	//----- nvinfo : EIATTR_MAXREG_COUNT
	.align		4
        /*001c*/ 	.byte	0x03, 0x1b
        /*001e*/ 	.short	0x00ff


	//----- nvinfo : EIATTR_MERCURY_ISA_VERSION
	.align		4
        /*0020*/ 	.byte	0x03, 0x5f
        /*0022*/ 	.short	0x0101


	//----- nvinfo : EIATTR_EXIT_INSTR_OFFSETS
	.align		4
        /*0024*/ 	.byte	0x04, 0x1c
        /*0026*/ 	.short	(.L_94 - .L_93)


	//   ....[0]....
.L_93:
        /*0028*/ 	.word	0x00000010


	//----- nvinfo : EIATTR_MAX_THREADS
	.align		4
.L_94:
        /*002c*/ 	.byte	0x04, 0x05
        /*002e*/ 	.short	(.L_96 - .L_95)
.L_95:
        /*0030*/ 	.word	0x00000080
        /*0034*/ 	.word	0x00000001
        /*0038*/ 	.word	0x00000001


	//----- nvinfo : EIATTR_CBANK_PARAM_SIZE
	.align		4
.L_96:
        /*003c*/ 	.byte	0x03, 0x19
        /*003e*/ 	.short	0x0418


	//----- nvinfo : EIATTR_PARAM_CBANK
	.align		4
        /*0040*/ 	.byte	0x04, 0x0a
        /*0042*/ 	.short	(.L_98 - .L_97)
	.align		4
.L_97:
        /*0044*/ 	.word	index@(.nv.constant0._ZN7cutlass13device_kernelIN5flash19enable_sm80_to_sm89INS1_16FlashAttnFwdSm80INS1_25CollectiveMainloopFwdSm80ILi4ELi1ELb0EN4cute5tupleIJNS5_1CILi128EEENS7_ILi64EEENS7_ILi96EEEEEELi96ENS_6half_tEfNS_4arch4Sm80ELb0ELb0ELb1ELb1ELb1ELb1ELb1ELb0EEENS1_21CollectiveEpilogueFwdINS6_IJS8_SA_S9_EEENS6_IJNS7_ILi1EEESI_SI_EEESC_SE_Li128ELb1ELb1ELb0ELb0EEENS1_19SingleTileSchedulerILb1ELb0ELb1ELi128EEEEEEEEEvNT_6ParamsE)
        /*0048*/ 	.short	0x0210
        /*004a*/ 	.short	0x0418


	//----- nvinfo : EIATTR_SW_WAR
	.align		4
.L_98:
        /*004c*/ 	.byte	0x04, 0x36
        /*004e*/ 	.short	(.L_100 - .L_99)
.L_99:
        /*0050*/ 	.word	0x00000008
.L_100:


//--------------------- .nv.info._ZN7cutlass13device_kernelIN5flash19enable_sm80_to_sm89INS1_16FlashAttnFwdSm80INS1_25CollectiveMainloopFwdSm80ILi4ELi1ELb0EN4cute5tupleIJNS5_1CILi128EEENS7_ILi48EEENS7_ILi96EEEEEELi96ENS_6half_tEfNS_4arch4Sm80ELb0ELb1ELb1ELb0ELb1ELb0ELb1ELb0EEENS1_21CollectiveEpilogueFwdINS6_IJS8_SA_S9_EEENS6_IJNS7_ILi1EEESI_SI_EEESC_SE_Li128ELb0ELb1ELb0ELb0EEENS1_19SingleTileSchedulerILb0ELb0ELb1ELi128EEEEEEEEEvNT_6ParamsE --------------------------
	.section	.nv.info._ZN7cutlass13device_kernelIN5flash19enable_sm80_to_sm89INS1_16FlashAttnFwdSm80INS1_25CollectiveMainloopFwdSm80ILi4ELi1ELb0EN4cute5tupleIJNS5_1CILi128EEENS7_ILi48EEENS7_ILi96EEEEEELi96ENS_6half_tEfNS_4arch4Sm80ELb0ELb1ELb1ELb0ELb1ELb0ELb1ELb0EEENS1_21CollectiveEpilogueFwdINS6_IJS8_SA_S9_EEENS6_IJNS7_ILi1EEESI_SI_EEESC_SE_Li128ELb0ELb1ELb0ELb0EEENS1_19SingleTileSchedulerILb0ELb0ELb1ELi128EEEEEEEEEvNT_6ParamsE,"",@"SHT_CUDA_INFO"
	.sectionflags	@""
	.align	4


	//----- nvinfo : EIATTR_CUDA_API_VERSION
	.align		4
        /*0000*/ 	.byte	0x04, 0x37
        /*0002*/ 	.short	(.L_102 - .L_101)
.L_101:
        /*0004*/ 	.word	0x00000082


	//----- nvinfo : EIATTR_KPARAM_INFO
	.align		4
.L_102:
        /*0008*/ 	.byte	0x04, 0x17
        /*000a*/ 	.short	(.L_104 - .L_103)
.L_103:
        /*000c*/ 	.word	0x00000000
        /*0010*/ 	.short	0x0000
        /*0012*/ 	.short	0x0000
        /*0014*/ 	.byte	0x00, 0xf0, 0x61, 0x10


	//----- nvinfo : EIATTR_SPARSE_MMA_MASK
	.align		4
.L_104:
        /*0018*/ 	.byte	0x03, 0x50
        /*001a*/ 	.short	0x0000


	//----- nvinfo : EIATTR_MAXREG_COUNT
	.align		4
        /*001c*/ 	.byte	0x03, 0x1b
        /*001e*/ 	.short	0x00ff


	//----- nvinfo : EIATTR_MERCURY_ISA_VERSION
	.align		4
        /*0020*/ 	.byte	0x03, 0x5f
        /*0022*/ 	.short	0x0101


	//----- nvinfo : EIATTR_EXIT_INSTR_OFFSETS
	.align		4
        /*0024*/ 	.byte	0x04, 0x1c
        /*0026*/ 	.short	(.L_106 - .L_105)


	//   ....[0]....
.L_105:
        /*0028*/ 	.word	0x00000010


	//----- nvinfo : EIATTR_MAX_THREADS
	.align		4
.L_106:
        /*002c*/ 	.byte	0x04, 0x05
        /*002e*/ 	.short	(.L_108 - .L_107)
.L_107:
        /*0030*/ 	.word	0x00000080
        /*0034*/ 	.word	0x00000001
        /*0038*/ 	.word	0x00000001


	//----- nvinfo : EIATTR_CBANK_PARAM_SIZE
	.align		4
.L_108:
        /*003c*/ 	.byte	0x03, 0x19
        /*003e*/ 	.short	0x0418


	//----- nvinfo : EIATTR_PARAM_CBANK
	.align		4
        /*0040*/ 	.byte	0x04, 0x0a
        /*0042*/ 	.short	(.L_110 - .L_109)
	.align		4
.L_109:
        /*0044*/ 	.word	index@(.nv.constant0._ZN7cutlass13device_kernelIN5flash19enable_sm80_to_sm89INS1_16FlashAttnFwdSm80INS1_25CollectiveMainloopFwdSm80ILi4ELi1ELb0EN4cute5tupleIJNS5_1CILi128EEENS7_ILi48EEENS7_ILi96EEEEEELi96ENS_6half_tEfNS_4arch4Sm80ELb0ELb1ELb1ELb0ELb1ELb0ELb1ELb0EEENS1_21CollectiveEpilogueFwdINS6_IJS8_SA_S9_EEENS6_IJNS7_ILi1EEESI_SI_EEESC_SE_Li128ELb0ELb1ELb0ELb0EEENS1_19SingleTileSchedulerILb0ELb0ELb1ELi128EEEEEEEEEvNT_6ParamsE)
        /*0048*/ 	.short	0x0210
        /*004a*/ 	.short	0x0418


	//----- nvinfo : EIATTR_SW_WAR
	.align		4
.L_110:
        /*004c*/ 	.byte	0x04, 0x36
        /*004e*/ 	.short	(.L_112 - .L_111)
.L_111:
        /*0050*/ 	.word	0x00000008
.L_112:


//--------------------- .nv.info._ZN7cutlass13device_kernelIN5flash19enable_sm80_to_sm89INS1_16FlashAttnFwdSm80INS1_25CollectiveMainloopFwdSm80ILi4ELi1ELb0EN4cute5tupleIJNS5_1CILi128EEENS7_ILi48EEENS7_ILi96EEEEEELi96ENS_6half_tEfNS_4arch4Sm80ELb0ELb1ELb1ELb1ELb1ELb0ELb1ELb0EEENS1_21CollectiveEpilogueFwdINS6_IJS8_SA_S9_EEENS6_IJNS7_ILi1EEESI_SI_EEESC_SE_Li128ELb1ELb1ELb0ELb0EEENS1_19SingleTileSchedulerILb1ELb0ELb1ELi128EEEEEEEEEvNT_6ParamsE --------------------------
	.section	.nv.info._ZN7cutlass13device_kernelIN5flash19enable_sm80_to_sm89INS1_16FlashAttnFwdSm80INS1_25CollectiveMainloopFwdSm80ILi4ELi1ELb0EN4cute5tupleIJNS5_1CILi128EEENS7_ILi48EEENS7_ILi96EEEEEELi96ENS_6half_tEfNS_4arch4Sm80ELb0ELb1ELb1ELb1ELb1ELb0ELb1ELb0EEENS1_21CollectiveEpilogueFwdINS6_IJS8_SA_S9_EEENS6_IJNS7_ILi1EEESI_SI_EEESC_SE_Li128ELb1ELb1ELb0ELb0EEENS1_19SingleTileSchedulerILb1ELb0ELb1ELi128EEEEEEEEEvNT_6ParamsE,"",@"SHT_CUDA_INFO"
	.sectionflags	@""
	.align	4


	//----- nvinfo : EIATTR_CUDA_API_VERSION
	.align		4
        /*0000*/ 	.byte	0x04, 0x37
        /*0002*/ 	.short	(.L_114 - .L_113)
.L_113:
        /*0004*/ 	.word	0x00000082


	//----- nvinfo : EIATTR_KPARAM_INFO
	.align		4
.L_114:
        /*0008*/ 	.byte	0x04, 0x17
        /*000a*/ 	.short	(.L_116 - .L_115)
.L_115:
        /*000c*/ 	.word	0x00000000
        /*0010*/ 	.short	0x0000
        /*0012*/ 	.short	0x0000
        /*0014*/ 	.byte	0x00, 0xf0, 0x61, 0x10


	//----- nvinfo : EIATTR_SPARSE_MMA_MASK
	.align		4
.L_116:
        /*0018*/ 	.byte	0x03, 0x50
        /*001a*/ 	.short	0x0000


	//----- nvinfo : EIATTR_MAXREG_COUNT
	.align		4
        /*001c*/ 	.byte	0x03, 0x1b
        /*001e*/ 	.short	0x00ff


	//----- nvinfo : EIATTR_MERCURY_ISA_VERSION
	.align		4
        /*0020*/ 	.byte	0x03, 0x5f
        /*0022*/ 	.short	0x0101


	//----- nvinfo : EIATTR_EXIT_INSTR_OFFSETS
	.align		4
        /*0024*/ 	.byte	0x04, 0x1c
        /*0026*/ 	.short	(.L_118 - .L_117)


	//   ....[0]....
.L_117:
        /*0028*/ 	.word	0x00000010


	//----- nvinfo : EIATTR_MAX_THREADS
	.align		4
.L_118:
        /*002c*/ 	.byte	0x04, 0x05
        /*002e*/ 	.short	(.L_120 - .L_119)
.L_119:
        /*0030*/ 	.word	0x00000080
        /*0034*/ 	.word	0x00000001
        /*0038*/ 	.word	0x00000001


	//----- nvinfo : EIATTR_CBANK_PARAM_SIZE
	.align		4
.L_120:
        /*003c*/ 	.byte	0x03, 0x19
        /*003e*/ 	.short	0x0418


	//----- nvinfo : EIATTR_PARAM_CBANK
	.align		4
        /*0040*/ 	.byte	0x04, 0x0a
        /*0042*/ 	.short	(.L_122 - .L_121)
	.align		4
.L_121:
        /*0044*/ 	.word	index@(.nv.constant0._ZN7cutlass13device_kernelIN5flash19enable_sm80_to_sm89INS1_16FlashAttnFwdSm80INS1_25CollectiveMainloopFwdSm80ILi4ELi1ELb0EN4cute5tupleIJNS5_1CILi128EEENS7_ILi48EEENS7_ILi96EEEEEELi96ENS_6half_tEfNS_4arch4Sm80ELb0ELb1ELb1ELb1ELb1ELb0ELb1ELb0EEENS1_21CollectiveEpilogueFwdINS6_IJS8_SA_S9_EEENS6_IJNS7_ILi1EEESI_SI_EEESC_SE_Li128ELb1ELb1ELb0ELb0EEENS1_19SingleTileSchedulerILb1ELb0ELb1ELi128EEEEEEEEEvNT_6ParamsE)
        /*0048*/ 	.short	0x0210
        /*004a*/ 	.short	0x0418


	//----- nvinfo : EIATTR_SW_WAR
	.align		4
.L_122:
        /*004c*/ 	.byte	0x04, 0x36
        /*004e*/ 	.short	(.L_124 - .L_123)
.L_123:
        /*0050*/ 	.word	0x00000008
.L_124:


//--------------------- .nv.info._ZN7cutlass13device_kernelIN5flash19enable_sm80_to_sm89INS1_16FlashAttnFwdSm80INS1_25CollectiveMainloopFwdSm80ILi4ELi1ELb0EN4cute5tupleIJNS5_1CILi128EEENS7_ILi48EEENS7_ILi96EEEEEELi96ENS_6half_tEfNS_4arch4Sm80ELb0ELb1ELb1ELb1ELb1ELb1ELb1ELb0EEENS1_21CollectiveEpilogueFwdINS6_IJS8_SA_S9_EEENS6_IJNS7_ILi1EEESI_SI_EEESC_SE_Li128ELb1ELb1ELb0ELb0EEENS1_19SingleTileSchedulerILb1ELb0ELb1ELi128EEEEEEEEEvNT_6ParamsE --------------------------
	.section	.nv.info._ZN7cutlass13device_kernelIN5flash19enable_sm80_to_sm89INS1_16FlashAttnFwdSm80INS1_25CollectiveMainloopFwdSm80ILi4ELi1ELb0EN4cute5tupleIJNS5_1CILi128EEENS7_ILi48EEENS7_ILi96EEEEEELi96ENS_6half_tEfNS_4arch4Sm80ELb0ELb1ELb1ELb1ELb1ELb1ELb1ELb0EEENS1_21CollectiveEpilogueFwdINS6_IJS8_SA_S9_EEENS6_IJNS7_ILi1EEESI_SI_EEESC_SE_Li128ELb1ELb1ELb0ELb0EEENS1_19SingleTileSchedulerILb1ELb0ELb1ELi128EEEEEEEEEvNT_6ParamsE,"",@"SHT_CUDA_INFO"
	.sectionflags	@""
	.align	4


	//----- nvinfo : EIATTR_CUDA_API_VERSION
	.align		4
        /*0000*/ 	.byte	0x04, 0x37
        /*0002*/ 	.short	(.L_126 - .L_125)
.L_125:
        /*0004*/ 	.word	0x00000082


	//----- nvinfo : EIATTR_KPARAM_INFO
	.align		4
.L_126:
        /*0008*/ 	.byte	0x04, 0x17
        /*000a*/ 	.short	(.L_128 - .L_127)
.L_127:
        /*000c*/ 	.word	0x00000000
        /*0010*/ 	.short	0x0000
        /*0012*/ 	.short	0x0000
        /*0014*/ 	.byte	0x00, 0xf0, 0x61, 0x10


	//----- nvinfo : EIATTR_SPARSE_MMA_MASK
	.align		4
.L_128:
        /*0018*/ 	.byte	0x03, 0x50
        /*001a*/ 	.short	0x0000


	//----- nvinfo : EIATTR_MAXREG_COUNT
	.align		4
        /*001c*/ 	.byte	0x03, 0x1b
        /*001e*/ 	.short	0x00ff


	//----- nvinfo : EIATTR_MERCURY_ISA_VERSION
	.align		4
        /*0020*/ 	.byte	0x03, 0x5f
        /*0022*/ 	.short	0x0101


	//----- nvinfo : EIATTR_EXIT_INSTR_OFFSETS
	.align		4
        /*0024*/ 	.byte	0x04, 0x1c
        /*0026*/ 	.short	(.L_130 - .L_129)


	//   ....[0]....
.L_129:
        /*0028*/ 	.word	0x00000010


	//----- nvinfo : EIATTR_MAX_THREADS
	.align		4
.L_130:
        /*002c*/ 	.byte	0x04, 0x05
        /*002e*/ 	.short	(.L_132 - .L_131)
.L_131:
        /*0030*/ 	.word	0x00000080
        /*0034*/ 	.word	0x00000001
        /*0038*/ 	.word	0x00000001


	//----- nvinfo : EIATTR_CBANK_PARAM_SIZE
	.align		4
.L_132:
        /*003c*/ 	.byte	0x03, 0x19
        /*003e*/ 	.short	0x0418


	//----- nvinfo : EIATTR_PARAM_CBANK
	.align		4
        /*0040*/ 	.byte	0x04, 0x0a
        /*0042*/ 	.short	(.L_134 - .L_133)
	.align		4
.L_133:
        /*0044*/ 	.word	index@(.nv.constant0._ZN7cutlass13device_kernelIN5flash19enable_sm80_to_sm89INS1_16FlashAttnFwdSm80INS1_25CollectiveMainloopFwdSm80ILi4ELi1ELb0EN4cute5tupleIJNS5_1CILi128EEENS7_ILi48EEENS7_ILi96EEEEEELi96ENS_6half_tEfNS_4arch4Sm80ELb0ELb1ELb1ELb1ELb1ELb1ELb1ELb0EEENS1_21CollectiveEpilogueFwdINS6_IJS8_SA_S9_EEENS6_IJNS7_ILi1EEESI_SI_EEESC_SE_Li128ELb1ELb1ELb0ELb0EEENS1_19SingleTileSchedulerILb1ELb0ELb1ELi128EEEEEEEEEvNT_6ParamsE)
        /*0048*/ 	.short	0x0210
        /*004a*/ 	.short	0x0418


	//----- nvinfo : EIATTR_SW_WAR
	.align		4
.L_134:
        /*004c*/ 	.byte	0x04, 0x36
        /*004e*/ 	.short	(.L_136 - .L_135)
.L_135:
        /*0050*/ 	.word	0x00000008
.L_136:


//--------------------- .nv.info._ZN7cutlass13device_kernelIN5flash19enable_sm80_to_sm89INS1_16FlashAttnFwdSm80INS1_25CollectiveMainloopFwdSm80ILi4ELi1ELb0EN4cute5tupleIJNS5_1CILi128EEENS7_ILi64EEENS7_ILi96EEEEEELi96ENS_6half_tEfNS_4arch4Sm80ELb1ELb0ELb1ELb0ELb1ELb0ELb1ELb0EEENS1_21CollectiveEpilogueFwdINS6_IJS8_SA_S9_EEENS6_IJNS7_ILi1EEESI_SI_EEESC_SE_Li128ELb0ELb1ELb0ELb0EEENS1_30DynamicPersistentTileSchedulerILi128ELi128ELb0ELb1ELb0EEEEEEEEEvNT_6ParamsE --------------------------
	.section	.nv.info._ZN7cutlass13device_kernelIN5flash19enable_sm80_to_sm89INS1_16FlashAttnFwdSm80INS1_25CollectiveMainloopFwdSm80ILi4ELi1ELb0EN4cute5tupleIJNS5_1CILi128EEENS7_ILi64EEENS7_ILi96EEEEEELi96ENS_6half_tEfNS_4arch4Sm80ELb1ELb0ELb1ELb0ELb1ELb0ELb1ELb0EEENS1_21CollectiveEpilogueFwdINS6_IJS8_SA_S9_EEENS6_IJNS7_ILi1EEESI_SI_EEESC_SE_Li128ELb0ELb1ELb0ELb0EEENS1_30DynamicPersistentTileSchedulerILi128ELi128ELb0ELb1ELb0EEEEEEEEEvNT_6ParamsE,"",@"SHT_CUDA_INFO"
	.sectionflags	@""
	.align	4


	//----- nvinfo : EIATTR_CUDA_API_VERSION
	.align		4
        /*0000*/ 	.byte	0x04, 0x37
        /*0002*/ 	.short	(.L_138 - .L_137)
.L_137:
        /*0004*/ 	.word	0x00000082


	//----- nvinfo : EIATTR_KPARAM_INFO
	.align		4
.L_138:
        /*0008*/ 	.byte	0x04, 0x17
        /*000a*/ 	.short	(.L_140 - .L_139)
.L_139:
        /*000c*/ 	.word	0x00000000
        /*0010*/ 	.short	0x0000
        /*0012*/ 	.short	0x0000
        /*0014*/ 	.byte	0x00, 0xf0, 0xa1, 0x10


	//----- nvinfo : EIATTR_SPARSE_MMA_MASK
	.align		4
.L_140:
        /*0018*/ 	.byte	0x03, 0x50
        /*001a*/ 	.short	0x0000


	//----- nvinfo : EIATTR_MAXREG_COUNT
	.align		4
        /*001c*/ 	.byte	0x03, 0x1b
        /*001e*/ 	.short	0x00ff


	//----- nvinfo : EIATTR_MERCURY_ISA_VERSION
	.align		4
        /*0020*/ 	.byte	0x03, 0x5f
        /*0022*/ 	.short	0x0101


	//----- nvinfo : EIATTR_EXIT_INSTR_OFFSETS
	.align		4
        /*0024*/ 	.byte	0x04, 0x1c
        /*0026*/ 	.short	(.L_142 - .L_141)


	//   ....[0]....
.L_141:
        /*0028*/ 	.word	0x00000010


	//----- nvinfo : EIATTR_MAX_THREADS
	.align		4
.L_142:
        /*002c*/ 	.byte	0x04, 0x05
        /*002e*/ 	.short	(.L_144 - .L_143)
.L_143:
        /*0030*/ 	.word	0x00000080
        /*0034*/ 	.word	0x00000001
        /*0038*/ 	.word	0x00000001


	//----- nvinfo : EIATTR_CBANK_PARAM_SIZE
	.align		4
.L_144:
        /*003c*/ 	.byte	0x03, 0x19
        /*003e*/ 	.short	0x0428


	//----- nvinfo : EIATTR_PARAM_CBANK
	.align		4
        /*0040*/ 	.byte	0x04, 0x0a
        /*0042*/ 	.short	(.L_146 - .L_145)
	.align		4
.L_145:
        /*0044*/ 	.word	index@(.nv.constant0._ZN7cutlass13device_kernelIN5flash19enable_sm80_to_sm89INS1_16FlashAttnFwdSm80INS1_25CollectiveMainloopFwdSm80ILi4ELi1ELb0EN4cute5tupleIJNS5_1CILi128EEENS7_ILi64EEENS7_ILi96EEEEEELi96ENS_6half_tEfNS_4arch4Sm80ELb1ELb0ELb1ELb0ELb1ELb0ELb1ELb0EEENS1_21CollectiveEpilogueFwdINS6_IJS8_SA_S9_EEENS6_IJNS7_ILi1EEESI_SI_EEESC_SE_Li128ELb0ELb1ELb0ELb0EEENS1_30DynamicPersistentTileSchedulerILi128ELi128ELb0ELb1ELb0EEEEEEEEEvNT_6ParamsE)
        /*0048*/ 	.short	0x0210
        /*004a*/ 	.short	0x0428


	//----- nvinfo : EIATTR_SW_WAR
	.align		4
.L_146:
        /*004c*/ 	.byte	0x04, 0x36
        /*004e*/ 	.short	(.L_148 - .L_147)
.L_147:
        /*0050*/ 	.word	0x00000008
.L_148:


//--------------------- .nv.info._ZN7cutlass13device_kernelIN5flash19enable_sm80_to_sm89INS1_16FlashAttnFwdSm80INS1_25CollectiveMainloopFwdSm80ILi4ELi1ELb0EN4cute5tupleIJNS5_1CILi128EEENS7_ILi64EEENS7_ILi96EEEEEELi96ENS_6half_tEfNS_4arch4Sm80ELb1ELb0ELb1ELb1ELb1ELb0ELb1ELb0EEENS1_21CollectiveEpilogueFwdINS6_IJS8_SA_S9_EEENS6_IJNS7_ILi1EEESI_SI_EEESC_SE_Li128ELb1ELb1ELb0ELb0EEENS1_19SingleTileSchedulerILb1ELb0ELb1ELi128EEEEEEEEEvNT_6ParamsE --------------------------
	.section	.nv.info._ZN7cutlass13device_kernelIN5flash19enable_sm80_to_sm89INS1_16FlashAttnFwdSm80INS1_25CollectiveMainloopFwdSm80ILi4ELi1ELb0EN4cute5tupleIJNS5_1CILi128EEENS7_ILi64EEENS7_ILi96EEEEEELi96ENS_6half_tEfNS_4arch4Sm80ELb1ELb0ELb1ELb1ELb1ELb0ELb1ELb0EEENS1_21CollectiveEpilogueFwdINS6_IJS8_SA_S9_EEENS6_IJNS7_ILi1EEESI_SI_EEESC_SE_Li128ELb1ELb1ELb0ELb0EEENS1_19SingleTileSchedulerILb1ELb0ELb1ELi128EEEEEEEEEvNT_6ParamsE,"",@"SHT_CUDA_INFO"
	.sectionflags	@""
	.align	4


	//----- nvinfo : EIATTR_CUDA_API_VERSION
	.align		4
        /*0000*/ 	.byte	0x04, 0x37
        /*0002*/ 	.short	(.L_150 - .L_149)
.L_149:
        /*0004*/ 	.word	0x00000082


	//----- nvinfo : EIATTR_KPARAM_INFO
	.align		4
.L_150:
        /*0008*/ 	.byte	0x04, 0x17
        /*000a*/ 	.short	(.L_152 - .L_151)
.L_151:
        /*000c*/ 	.word	0x00000000
        /*0010*/ 	.short	0x0000
        /*0012*/ 	.short	0x0000
        /*0014*/ 	.byte	0x00, 0xf0, 0x61, 0x10


	//----- nvinfo : EIATTR_SPARSE_MMA_MASK
	.align		4
.L_152:
        /*0018*/ 	.byte	0x03, 0x50
        /*001a*/ 	.short	0x0000


	//----- nvinfo : EIATTR_MAXREG_COUNT
	.align		4
        /*001c*/ 	.byte	0x03, 0x1b
        /*001e*/ 	.short	0x00ff


	//----- nvinfo : EIATTR_MERCURY_ISA_VERSION
	.align		4
        /*0020*/ 	.byte	0x03, 0x5f
        /*0022*/ 	.short	0x0101


	//----- nvinfo : EIATTR_EXIT_INSTR_OFFSETS
	.align		4
        /*0024*/ 	.byte	0x04, 0x1c
        /*0026*/ 	.short	(.L_154 - .L_153)


	//   ....[0]....
.L_153:
        /*0028*/ 	.word	0x00000010


	//----- nvinfo : EIATTR_MAX_THREADS
	.align		4
.L_154:
        /*002c*/ 	.byte	0x04, 0x05
        /*002e*/ 	.short	(.L_156 - .L_155)
.L_155:
        /*0030*/ 	.word	0x00000080
        /*0034*/ 	.word	0x00000001
        /*0038*/ 	.word	0x00000001


	//----- nvinfo : EIATTR_CBANK_PARAM_SIZE
	.align		4
.L_156:
        /*003c*/ 	.byte	0x03, 0x19
        /*003e*/ 	.short	0x0418


	//----- nvinfo : EIATTR_PARAM_CBANK
	.align		4
        /*0040*/ 	.byte	0x04, 0x0a
        /*0042*/ 	.short	(.L_158 - .L_157)
	.align		4
.L_157:
        /*0044*/ 	.word	index@(.nv.constant0._ZN7cutlass13device_kernelIN5flash19enable_sm80_to_sm89INS1_16FlashAttnFwdSm80INS1_25CollectiveMainloopFwdSm80ILi4ELi1ELb0EN4cute5tupleIJNS5_1CILi128EEENS7_ILi64EEENS7_ILi96EEEEEELi96ENS_6half_tEfNS_4arch4Sm80ELb1ELb0ELb1ELb1ELb1ELb0ELb1ELb0EEENS1_21CollectiveEpilogueFwdINS6_IJS8_SA_S9_EEENS6_IJNS7_ILi1EEESI_SI_EEESC_SE_Li128ELb1ELb1ELb0ELb0EEENS1_19SingleTileSchedulerILb1ELb0ELb1ELi128EEEEEEEEEvNT_6ParamsE)
        /*0048*/ 	.short	0x0210
        /*004a*/ 	.short	0x0418


	//----- nvinfo : EIATTR_SW_WAR
	.align		4
.L_158:
        /*004c*/ 	.byte	0x04, 0x36
        /*004e*/ 	.short	(.L_160 - .L_159)
.L_159:
        /*0050*/ 	.word	0x00000008
.L_160:


//--------------------- .nv.info._ZN7cutlass13device_kernelIN5flash19enable_sm80_to_sm89INS1_16FlashAttnFwdSm80INS1_25CollectiveMainloopFwdSm80ILi4ELi1ELb0EN4cute5tupleIJNS5_1CILi128EEENS7_ILi64EEENS7_ILi96EEEEEELi96ENS_6half_tEfNS_4arch4Sm80ELb1ELb0ELb1ELb1ELb1ELb1ELb1ELb0EEENS1_21CollectiveEpilogueFwdINS6_IJS8_SA_S9_EEENS6_IJNS7_ILi1EEESI_SI_EEESC_SE_Li128ELb1ELb1ELb0ELb0EEENS1_19SingleTileSchedulerILb1ELb0ELb1ELi128EEEEEEEEEvNT_6ParamsE --------------------------
	.section	.nv.info._ZN7cutlass13device_kernelIN5flash19enable_sm80_to_sm89INS1_16FlashAttnFwdSm80INS1_25CollectiveMainloopFwdSm80ILi4ELi1ELb0EN4cute5tupleIJNS5_1CILi128EEENS7_ILi64EEENS7_ILi96EEEEEELi96ENS_6half_tEfNS_4arch4Sm80ELb1ELb0ELb1ELb1ELb1ELb1ELb1ELb0EEENS1_21CollectiveEpilogueFwdINS6_IJS8_SA_S9_EEENS6_IJNS7_ILi1EEESI_SI_EEESC_SE_Li128ELb1ELb1ELb0ELb0EEENS1_19SingleTileSchedulerILb1ELb0ELb1ELi128EEEEEEEEEvNT_6ParamsE,"",@"SHT_CUDA_INFO"
	.sectionflags	@""
	.align	4


	//----- nvinfo : EIATTR_CUDA_API_VERSION
	.align		4
        /*0000*/ 	.byte	0x04, 0x37
        /*0002*/ 	.short	(.L_162 - .L_161)
.L_161:
        /*0004*/ 	.word	0x00000082


	//----- nvinfo : EIATTR_KPARAM_INFO
	.align		4
.L_162:
        /*0008*/ 	.byte	0x04, 0x17
        /*000a*/ 	.short	(.L_164 - .L_163)
.L_163:
        /*000c*/ 	.word	0x00000000
        /*0010*/ 	.short	0x0000
        /*0012*/ 	.short	0x0000
        /*0014*/ 	.byte	0x00, 0xf0, 0x61, 0x10


	//----- nvinfo : EIATTR_SPARSE_MMA_MASK
	.align		4
.L_164:
        /*0018*/ 	.byte	0x03, 0x50
        /*001a*/ 	.short	0x0000


	//----- nvinfo : EIATTR_MAXREG_COUNT
	.align		4
        /*001c*/ 	.byte	0x03, 0x1b
        /*001e*/ 	.short	0x00ff


	//----- nvinfo : EIATTR_MERCURY_ISA_VERSION
	.align		4
        /*0020*/ 	.byte	0x03, 0x5f
        /*0022*/ 	.short	0x0101


	//----- nvinfo : EIATTR_EXIT_INSTR_OFFSETS
	.align		4
        /*0024*/ 	.byte	0x04, 0x1c
        /*0026*/ 	.short	(.L_166 - .L_165)


	//   ....[0]....
.L_165:
        /*0028*/ 	.word	0x00000010


	//----- nvinfo : EIATTR_MAX_THREADS
	.align		4
.L_166:
        /*002c*/ 	.byte	0x04, 0x05
        /*002e*/ 	.short	(.L_168 - .L_167)
.L_167:
        /*0030*/ 	.word	0x00000080
        /*0034*/ 	.word	0x00000001
        /*0038*/ 	.word	0x00000001


	//----- nvinfo : EIATTR_CBANK_PARAM_SIZE
	.align		4
.L_168:
        /*003c*/ 	.byte	0x03, 0x19
        /*003e*/ 	.short	0x0418


	//----- nvinfo : EIATTR_PARAM_CBANK
	.align		4
        /*0040*/ 	.byte	0x04, 0x0a
        /*0042*/ 	.short	(.L_170 - .L_169)
	.align		4
.L_169:
        /*0044*/ 	.word	index@(.nv.constant0._ZN7cutlass13device_kernelIN5flash19enable_sm80_to_sm89INS1_16FlashAttnFwdSm80INS1_25CollectiveMainloopFwdSm80ILi4ELi1ELb0EN4cute5tupleIJNS5_1CILi128EEENS7_ILi64EEENS7_ILi96EEEEEELi96ENS_6half_tEfNS_4arch4Sm80ELb1ELb0ELb1ELb1ELb1ELb1ELb1ELb0EEENS1_21CollectiveEpilogueFwdINS6_IJS8_SA_S9_EEENS6_IJNS7_ILi1EEESI_SI_EEESC_SE_Li128ELb1ELb1ELb0ELb0EEENS1_19SingleTileSchedulerILb1ELb0ELb1ELi128EEEEEEEEEvNT_6ParamsE)
        /*0048*/ 	.short	0x0210
        /*004a*/ 	.short	0x0418


	//----- nvinfo : EIATTR_SW_WAR
	.align		4
.L_170:
        /*004c*/ 	.byte	0x04, 0x36
        /*004e*/ 	.short	(.L_172 - .L_171)
.L_171:
        /*0050*/ 	.word	0x00000008
.L_172:


//--------------------- .nv.callgraph             --------------------------
	.section	.nv.callgraph,"",@"SHT_CUDA_CALLGRAPH"
	.align	4
	.sectionentsize	8
	.align		4
        /*0000*/ 	.word	0x00000000
	.align		4
        /*0004*/ 	.word	0xffffffff
	.align		4
        /*0008*/ 	.word	0x00000000
	.align		4
        /*000c*/ 	.word	0xfffffffe
	.align		4
        /*0010*/ 	.word	0x00000000
	.align		4
        /*0014*/ 	.word	0xfffffffd
	.align		4
        /*0018*/ 	.word	0x00000000
	.align		4
        /*001c*/ 	.word	0xfffffffc


//--------------------- .nv.constant4             --------------------------
	.section	.nv.constant4,"a",@progbits
	.align	8
	.align		8
.nv.constant4:
        /*0000*/ 	.dword	_ZN79_INTERNAL_a857414e_43_flash_fwd_hdim96_fp16_paged_softcap_sm80_cu_4cb42ef5_38464cuda3std3__45__cpo5beginE
	.align		8
        /*0008*/ 	.dword	_ZN79_INTERNAL_a857414e_43_flash_fwd_hdim96_fp16_paged_softcap_sm80_cu_4cb42ef5_38464cuda3std3__45__cpo3endE
	.align		8
        /*0010*/ 	.dword	_ZN79_INTERNAL_a857414e_43_flash_fwd_hdim96_fp16_paged_softcap_sm80_cu_4cb42ef5_38464cuda3std3__45__cpo6cbeginE
	.align		8
        /*0018*/ 	.dword	_ZN79_INTERNAL_a857414e_43_flash_fwd_hdim96_fp16_paged_softcap_sm80_cu_4cb42ef5_38464cuda3std3__45__cpo4cendE
	.align		8
        /*0020*/ 	.dword	_ZN79_INTERNAL_a857414e_43_flash_fwd_hdim96_fp16_paged_softcap_sm80_cu_4cb42ef5_38464cuda3std3__481_GLOBAL__N__a857414e_43_flash_fwd_hdim96_fp16_paged_softcap_sm80_cu_4cb42ef5_38466ignoreE
	.align		8
        /*0028*/ 	.dword	_ZN79_INTERNAL_a857414e_43_flash_fwd_hdim96_fp16_paged_softcap_sm80_cu_4cb42ef5_38464cuda3std3__419piecewise_constructE
	.align		8
        /*0030*/ 	.dword	_ZN79_INTERNAL_a857414e_43_flash_fwd_hdim96_fp16_paged_softcap_sm80_cu_4cb42ef5_38464cuda3std3__48in_placeE
	.align		8
        /*0038*/ 	.dword	_ZN79_INTERNAL_a857414e_43_flash_fwd_hdim96_fp16_paged_softcap_sm80_cu_4cb42ef5_38464cuda3std6ranges3__45__cpo4swapE
	.align		8
        /*0040*/ 	.dword	_ZN79_INTERNAL_a857414e_43_flash_fwd_hdim96_fp16_paged_softcap_sm80_cu_4cb42ef5_38464cuda3std6ranges3__45__cpo9iter_moveE
	.align		8
        /*0048*/ 	.dword	_ZN79_INTERNAL_a857414e_43_flash_fwd_hdim96_fp16_paged_softcap_sm80_cu_4cb42ef5_38464cute7productE
	.align		8
        /*0050*/ 	.dword	_ZN79_INTERNAL_a857414e_43_flash_fwd_hdim96_fp16_paged_softcap_sm80_cu_4cb42ef5_38464cute1_E


//--------------------- .text._ZN7cutlass13device_kernelIN5flash19enable_sm80_to_sm89INS1_16FlashAttnFwdSm80INS1_25CollectiveMainloopFwdSm80ILi4ELi1ELb0EN4cute5tupleIJNS5_1CILi128EEENS7_ILi64EEENS7_ILi96EEEEEELi96ENS_6half_tEfNS_4arch4Sm80ELb0ELb0ELb1ELb0ELb1ELb0ELb1ELb0EEENS1_21CollectiveEpilogueFwdINS6_IJS8_SA_S9_EEENS6_IJNS7_ILi1EEESI_SI_EEESC_SE_Li128ELb0ELb1ELb0ELb0EEENS1_19SingleTileSchedulerILb0ELb0ELb1ELi128EEEEEEEEEvNT_6ParamsE --------------------------
	.section	.text._ZN7cutlass13device_kernelIN5flash19enable_sm80_to_sm89INS1_16FlashAttnFwdSm80INS1_25CollectiveMainloopFwdSm80ILi4ELi1ELb0EN4cute5tupleIJNS5_1CILi128EEENS7_ILi64EEENS7_ILi96EEEEEELi96ENS_6half_tEfNS_4arch4Sm80ELb0ELb0ELb1ELb0ELb1ELb0ELb1ELb0EEENS1_21CollectiveEpilogueFwdINS6_IJS8_SA_S9_EEENS6_IJNS7_ILi1EEESI_SI_EEESC_SE_Li128ELb0ELb1ELb0ELb0EEENS1_19SingleTileSchedulerILb0ELb0ELb1ELi128EEEEEEEEEvNT_6ParamsE,"ax",@progbits
	.align	128
.text._ZN7cutlass13device_kernelIN5flash19enable_sm80_to_sm89INS1_16FlashAttnFwdSm80INS1_25CollectiveMainloopFwdSm80ILi4ELi1ELb0EN4cute5tupleIJNS5_1CILi128EEENS7_ILi64EEENS7_ILi96EEEEEELi96ENS_6half_tEfNS_4arch4Sm80ELb0ELb0ELb1ELb0ELb1ELb0ELb1ELb0EEENS1_21CollectiveEpilogueFwdINS6_IJS8_SA_S9_EEENS6_IJNS7_ILi1EEESI_SI_EEESC_SE_Li128ELb0ELb1ELb0ELb0EEENS1_19SingleTileSchedulerILb0ELb0ELb1ELi128EEEEEEEEEvNT_6ParamsE:
        .type           _ZN7cutlass13device_kernelIN5flash19enable_sm80_to_sm89INS1_16FlashAttnFwdSm80INS1_25CollectiveMainloopFwdSm80ILi4ELi1ELb0EN4cute5tupleIJNS5_1CILi128EEENS7_ILi64EEENS7_ILi96EEEEEELi96ENS_6half_tEfNS_4arch4Sm80ELb0ELb0ELb1ELb0ELb1ELb0ELb1ELb0EEENS1_21CollectiveEpilogueFwdINS6_IJS8_SA_S9_EEENS6_IJNS7_ILi1EEESI_SI_EEESC_SE_Li128ELb0ELb1ELb0ELb0EEENS1_19SingleTileSchedulerILb0ELb0ELb1ELi128EEEEEEEEEvNT_6ParamsE,@function
        .size           _ZN7cutlass13device_kernelIN5flash19enable_sm80_to_sm89INS1_16FlashAttnFwdSm80INS1_25CollectiveMainloopFwdSm80ILi4ELi1ELb0EN4cute5tupleIJNS5_1CILi128EEENS7_ILi64EEENS7_ILi96EEEEEELi96ENS_6half_tEfNS_4arch4Sm80ELb0ELb0ELb1ELb0ELb1ELb0ELb1ELb0EEENS1_21CollectiveEpilogueFwdINS6_IJS8_SA_S9_EEENS6_IJNS7_ILi1EEESI_SI_EEESC_SE_Li128ELb0ELb1ELb0ELb0EEENS1_19SingleTileSchedulerILb0ELb0ELb1ELi128EEEEEEEEEvNT_6ParamsE,(.L_x_9 - _ZN7cutlass13device_kernelIN5flash19enable_sm80_to_sm89INS1_16FlashAttnFwdSm80INS1_25CollectiveMainloopFwdSm80ILi4ELi1ELb0EN4cute5tupleIJNS5_1CILi128EEENS7_ILi64EEENS7_ILi96EEEEEELi96ENS_6half_tEfNS_4arch4Sm80ELb0ELb0ELb1ELb0ELb1ELb0ELb1ELb0EEENS1_21CollectiveEpilogueFwdINS6_IJS8_SA_S9_EEENS6_IJNS7_ILi1EEESI_SI_EEESC_SE_Li128ELb0ELb1ELb0ELb0EEENS1_19SingleTileSchedulerILb0ELb0ELb1ELi128EEEEEEEEEvNT_6ParamsE)
        .other          _ZN7cutlass13device_kernelIN5flash19enable_sm80_to_sm89INS1_16FlashAttnFwdSm80INS1_25CollectiveMainloopFwdSm80ILi4ELi1ELb0EN4cute5tupleIJNS5_1CILi128EEENS7_ILi64EEENS7_ILi96EEEEEELi96ENS_6half_tEfNS_4arch4Sm80ELb0ELb0ELb1ELb0ELb1ELb0ELb1ELb0EEENS1_21CollectiveEpilogueFwdINS6_IJS8_SA_S9_EEENS6_IJNS7_ILi1EEESI_SI_EEESC_SE_Li128ELb0ELb1ELb0ELb0EEENS1_19SingleTileSchedulerILb0ELb0ELb1ELi128EEEEEEEEEvNT_6ParamsE,@"STO_CUDA_ENTRY STV_DEFAULT"
_ZN7cutlass13device_kernelIN5flash19enable_sm80_to_sm89INS1_16FlashAttnFwdSm80INS1_25CollectiveMainloopFwdSm80ILi4ELi1ELb0EN4cute5tupleIJNS5_1CILi128EEENS7_ILi64EEENS7_ILi96EEEEEELi96ENS_6half_tEfNS_4arch4Sm80ELb0ELb0ELb1ELb0ELb1ELb0ELb1ELb0EEENS1_21CollectiveEpilogueFwdINS6_IJS8_SA_S9_EEENS6_IJNS7_ILi1EEESI_SI_EEESC_SE_Li128ELb0ELb1ELb0ELb0EEENS1_19SingleTileSchedulerILb0ELb0ELb1ELi128EEEEEEEEEvNT_6ParamsE:
[----:B------:R-:W-:Y:S01]  /*0000*/  LDC R1, c[0x0][0x28] ;  /* 0x00000a00ff017b82 */ /* 0x000fe20000000800 */
[----:B------:R-:W-:Y:S05]  /*0010*/  EXIT ;  /* 0x000000000000794d */ /* 0x000fea0003800000 */
.L_x_0:
[----:B------:R-:W-:-:S00]  /*0020*/  BRA `(.L_x_0) ;  /* 0xfffffffc00fc7947 */ /* 0x000fc0000383ffff */
[----:B------:R-:W-:-:S00]  /*0030*/  NOP ;  /* 0x0000000000007918 */ /* 0x000fc00000000000 */
        /* <DEDUP_REMOVED lines=12> */
.L_x_9:


//--------------------- .text._ZN7cutlass13device_kernelIN5flash19enable_sm80_to_sm89INS1_16FlashAttnFwdSm80INS1_25CollectiveMainloopFwdSm80ILi4ELi1ELb0EN4cute5tupleIJNS5_1CILi128EEENS7_ILi64EEENS7_ILi96EEEEEELi96ENS_6half_tEfNS_4arch4Sm80ELb0ELb0ELb1ELb1ELb1ELb0ELb1ELb0EEENS1_21CollectiveEpilogueFwdINS6_IJS8_SA_S9_EEENS6_IJNS7_ILi1EEESI_SI_EEESC_SE_Li128ELb1ELb1ELb0ELb0EEENS1_19SingleTileSchedulerILb1ELb0ELb1ELi128EEEEEEEEEvNT_6ParamsE --------------------------
	.section	.text._ZN7cutlass13device_kernelIN5flash19enable_sm80_to_sm89INS1_16FlashAttnFwdSm80INS1_25CollectiveMainloopFwdSm80ILi4ELi1ELb0EN4cute5tupleIJNS5_1CILi128EEENS7_ILi64EEENS7_ILi96EEEEEELi96ENS_6half_tEfNS_4arch4Sm80ELb0ELb0ELb1ELb1ELb1ELb0ELb1ELb0EEENS1_21CollectiveEpilogueFwdINS6_IJS8_SA_S9_EEENS6_IJNS7_ILi1EEESI_SI_EEESC_SE_Li128ELb1ELb1ELb0ELb0EEENS1_19SingleTileSchedulerILb1ELb0ELb1ELi128EEEEEEEEEvNT_6ParamsE,"ax",@progbits
	.align	128
.text._ZN7cutlass13device_kernelIN5flash19enable_sm80_to_sm89INS1_16FlashAttnFwdSm80INS1_25CollectiveMainloopFwdSm80ILi4ELi1ELb0EN4cute5tupleIJNS5_1CILi128EEENS7_ILi64EEENS7_ILi96EEEEEELi96ENS_6half_tEfNS_4arch4Sm80ELb0ELb0ELb1ELb1ELb1ELb0ELb1ELb0EEENS1_21CollectiveEpilogueFwdINS6_IJS8_SA_S9_EEENS6_IJNS7_ILi1EEESI_SI_EEESC_SE_Li128ELb1ELb1ELb0ELb0EEENS1_19SingleTileSchedulerILb1ELb0ELb1ELi128EEEEEEEEEvNT_6ParamsE:
        .type           _ZN7cutlass13device_kernelIN5flash19enable_sm80_to_sm89INS1_16FlashAttnFwdSm80INS1_25CollectiveMainloopFwdSm80ILi4ELi1ELb0EN4cute5tupleIJNS5_1CILi128EEENS7_ILi64EEENS7_ILi96EEEEEELi96ENS_6half_tEfNS_4arch4Sm80ELb0ELb0ELb1ELb1ELb1ELb0ELb1ELb0EEENS1_21CollectiveEpilogueFwdINS6_IJS8_SA_S9_EEENS6_IJNS7_ILi1EEESI_SI_EEESC_SE_Li128ELb1ELb1ELb0ELb0EEENS1_19SingleTileSchedulerILb1ELb0ELb1ELi128EEEEEEEEEvNT_6ParamsE,@function
        .size           _ZN7cutlass13device_kernelIN5flash19enable_sm80_to_sm89INS1_16FlashAttnFwdSm80INS1_25CollectiveMainloopFwdSm80ILi4ELi1ELb0EN4cute5tupleIJNS5_1CILi128EEENS7_ILi64EEENS7_ILi96EEEEEELi96ENS_6half_tEfNS_4arch4Sm80ELb0ELb0ELb1ELb1ELb1ELb0ELb1ELb0EEENS1_21CollectiveEpilogueFwdINS6_IJS8_SA_S9_EEENS6_IJNS7_ILi1EEESI_SI_EEESC_SE_Li128ELb1ELb1ELb0ELb0EEENS1_19SingleTileSchedulerILb1ELb0ELb1ELi128EEEEEEEEEvNT_6ParamsE,(.L_x_10 - _ZN7cutlass13device_kernelIN5flash19enable_sm80_to_sm89INS1_16FlashAttnFwdSm80INS1_25CollectiveMainloopFwdSm80ILi4ELi1ELb0EN4cute5tupleIJNS5_1CILi128EEENS7_ILi64EEENS7_ILi96EEEEEELi96ENS_6half_tEfNS_4arch4Sm80ELb0ELb0ELb1ELb1ELb1ELb0ELb1ELb0EEENS1_21CollectiveEpilogueFwdINS6_IJS8_SA_S9_EEENS6_IJNS7_ILi1EEESI_SI_EEESC_SE_Li128ELb1ELb1ELb0ELb0EEENS1_19SingleTileSchedulerILb1ELb0ELb1ELi128EEEEEEEEEvNT_6ParamsE)
        .other          _ZN7cutlass13device_kernelIN5flash19enable_sm80_to_sm89INS1_16FlashAttnFwdSm80INS1_25CollectiveMainloopFwdSm80ILi4ELi1ELb0EN4cute5tupleIJNS5_1CILi128EEENS7_ILi64EEENS7_ILi96EEEEEELi96ENS_6half_tEfNS_4arch4Sm80ELb0ELb0ELb1ELb1ELb1ELb0ELb1ELb0EEENS1_21CollectiveEpilogueFwdINS6_IJS8_SA_S9_EEENS6_IJNS7_ILi1EEESI_SI_EEESC_SE_Li128ELb1ELb1ELb0ELb0EEENS1_19SingleTileSchedulerILb1ELb0ELb1ELi128EEEEEEEEEvNT_6ParamsE,@"STO_CUDA_ENTRY STV_DEFAULT"
_ZN7cutlass13device_kernelIN5flash19enable_sm80_to_sm89INS1_16FlashAttnFwdSm80INS1_25CollectiveMainloopFwdSm80ILi4ELi1ELb0EN4cute5tupleIJNS5_1CILi128EEENS7_ILi64EEENS7_ILi96EEEEEELi96ENS_6half_tEfNS_4arch4Sm80ELb0ELb0ELb1ELb1ELb1ELb0ELb1ELb0EEENS1_21CollectiveEpilogueFwdINS6_IJS8_SA_S9_EEENS6_IJNS7_ILi1EEESI_SI_EEESC_SE_Li128ELb1ELb1ELb0ELb0EEENS1_19SingleTileSchedulerILb1ELb0ELb1ELi128EEEEEEEEEvNT_6ParamsE:
[----:B------:R-:W-:Y:S01]  /*0000*/  LDC R1, c[0x0][0x28] ;  /* 0x00000a00ff017b82 */ /* 0x000fe20000000800 */
[----:B------:R-:W-:Y:S05]  /*0010*/  EXIT ;  /* 0x000000000000794d */ /* 0x000fea0003800000 */
.L_x_1:
        /* <DEDUP_REMOVED lines=14> */
.L_x_10:


//--------------------- .text._ZN7cutlass13device_kernelIN5flash19enable_sm80_to_sm89INS1_16FlashAttnFwdSm80INS1_25CollectiveMainloopFwdSm80ILi4ELi1ELb0EN4cute5tupleIJNS5_1CILi128EEENS7_ILi64EEENS7_ILi96EEEEEELi96ENS_6half_tEfNS_4arch4Sm80ELb0ELb0ELb1ELb1ELb1ELb1ELb1ELb0EEENS1_21CollectiveEpilogueFwdINS6_IJS8_SA_S9_EEENS6_IJNS7_ILi1EEESI_SI_EEESC_SE_Li128ELb1ELb1ELb0ELb0EEENS1_19SingleTileSchedulerILb1ELb0ELb1ELi128EEEEEEEEEvNT_6ParamsE --------------------------
	.section	.text._ZN7cutlass13device_kernelIN5flash19enable_sm80_to_sm89INS1_16FlashAttnFwdSm80INS1_25CollectiveMainloopFwdSm80ILi4ELi1ELb0EN4cute5tupleIJNS5_1CILi128EEENS7_ILi64EEENS7_ILi96EEEEEELi96ENS_6half_tEfNS_4arch4Sm80ELb0ELb0ELb1ELb1ELb1ELb1ELb1ELb0EEENS1_21CollectiveEpilogueFwdINS6_IJS8_SA_S9_EEENS6_IJNS7_ILi1EEESI_SI_EEESC_SE_Li128ELb1ELb1ELb0ELb0EEENS1_19SingleTileSchedulerILb1ELb0ELb1ELi128EEEEEEEEEvNT_6ParamsE,"ax",@progbits
	.align	128
.text._ZN7cutlass13device_kernelIN5flash19enable_sm80_to_sm89INS1_16FlashAttnFwdSm80INS1_25CollectiveMainloopFwdSm80ILi4ELi1ELb0EN4cute5tupleIJNS5_1CILi128EEENS7_ILi64EEENS7_ILi96EEEEEELi96ENS_6half_tEfNS_4arch4Sm80ELb0ELb0ELb1ELb1ELb1ELb1ELb1ELb0EEENS1_21CollectiveEpilogueFwdINS6_IJS8_SA_S9_EEENS6_IJNS7_ILi1EEESI_SI_EEESC_SE_Li128ELb1ELb1ELb0ELb0EEENS1_19SingleTileSchedulerILb1ELb0ELb1ELi128EEEEEEEEEvNT_6ParamsE:
        .type           _ZN7cutlass13device_kernelIN5flash19enable_sm80_to_sm89INS1_16FlashAttnFwdSm80INS1_25CollectiveMainloopFwdSm80ILi4ELi1ELb0EN4cute5tupleIJNS5_1CILi128EEENS7_ILi64EEENS7_ILi96EEEEEELi96ENS_6half_tEfNS_4arch4Sm80ELb0ELb0ELb1ELb1ELb1ELb1ELb1ELb0EEENS1_21CollectiveEpilogueFwdINS6_IJS8_SA_S9_EEENS6_IJNS7_ILi1EEESI_SI_EEESC_SE_Li128ELb1ELb1ELb0ELb0EEENS1_19SingleTileSchedulerILb1ELb0ELb1ELi128EEEEEEEEEvNT_6ParamsE,@function
        .size           _ZN7cutlass13device_kernelIN5flash19enable_sm80_to_sm89INS1_16FlashAttnFwdSm80INS1_25CollectiveMainloopFwdSm80ILi4ELi1ELb0EN4cute5tupleIJNS5_1CILi128EEENS7_ILi64EEENS7_ILi96EEEEEELi96ENS_6half_tEfNS_4arch4Sm80ELb0ELb0ELb1ELb1ELb1ELb1ELb1ELb0EEENS1_21CollectiveEpilogueFwdINS6_IJS8_SA_S9_EEENS6_IJNS7_ILi1EEESI_SI_EEESC_SE_Li128ELb1ELb1ELb0ELb0EEENS1_19SingleTileSchedulerILb1ELb0ELb1ELi128EEEEEEEEEvNT_6ParamsE,(.L_x_11 - _ZN7cutlass13device_kernelIN5flash19enable_sm80_to_sm89INS1_16FlashAttnFwdSm80INS1_25CollectiveMainloopFwdSm80ILi4ELi1ELb0EN4cute5tupleIJNS5_1CILi128EEENS7_ILi64EEENS7_ILi96EEEEEELi96ENS_6half_tEfNS_4arch4Sm80ELb0ELb0ELb1ELb1ELb1ELb1ELb1ELb0EEENS1_21CollectiveEpilogueFwdINS6_IJS8_SA_S9_EEENS6_IJNS7_ILi1EEESI_SI_EEESC_SE_Li128ELb1ELb1ELb0ELb0EEENS1_19SingleTileSchedulerILb1ELb0ELb1ELi128EEEEEEEEEvNT_6ParamsE)
        .other          _ZN7cutlass13device_kernelIN5flash19enable_sm80_to_sm89INS1_16FlashAttnFwdSm80INS1_25CollectiveMainloopFwdSm80ILi4ELi1ELb0EN4cute5tupleIJNS5_1CILi128EEENS7_ILi64EEENS7_ILi96EEEEEELi96ENS_6half_tEfNS_4arch4Sm80ELb0ELb0ELb1ELb1ELb1ELb1ELb1ELb0EEENS1_21CollectiveEpilogueFwdINS6_IJS8_SA_S9_EEENS6_IJNS7_ILi1EEESI_SI_EEESC_SE_Li128ELb1ELb1ELb0ELb0EEENS1_19SingleTileSchedulerILb1ELb0ELb1ELi128EEEEEEEEEvNT_6ParamsE,@"STO_CUDA_ENTRY STV_DEFAULT"
_ZN7cutlass13device_kernelIN5flash19enable_sm80_to_sm89INS1_16FlashAttnFwdSm80INS1_25CollectiveMainloopFwdSm80ILi4ELi1ELb0EN4cute5tupleIJNS5_1CILi128EEENS7_ILi64EEENS7_ILi96EEEEEELi96ENS_6half_tEfNS_4arch4Sm80ELb0ELb0ELb1ELb1ELb1ELb1ELb1ELb0EEENS1_21CollectiveEpilogueFwdINS6_IJS8_SA_S9_EEENS6_IJNS7_ILi1EEESI_SI_EEESC_SE_Li128ELb1ELb1ELb0ELb0EEENS1_19SingleTileSchedulerILb1ELb0ELb1ELi128EEEEEEEEEvNT_6ParamsE:
[----:B------:R-:W-:Y:S01]  /*0000*/  LDC R1, c[0x0][0x28] ;  /* 0x00000a00ff017b82 */ /* 0x000fe20000000800 */
[----:B------:R-:W-:Y:S05]  /*0010*/  EXIT ;  /* 0x000000000000794d */ /* 0x000fea0003800000 */
.L_x_2:
        /* <DEDUP_REMOVED lines=14> */
.L_x_11:


//--------------------- .text._ZN7cutlass13device_kernelIN5flash19enable_sm80_to_sm89INS1_16FlashAttnFwdSm80INS1_25CollectiveMainloopFwdSm80ILi4ELi1ELb0EN4cute5tupleIJNS5_1CILi128EEENS7_ILi48EEENS7_ILi96EEEEEELi96ENS_6half_tEfNS_4arch4Sm80ELb0ELb1ELb1ELb0ELb1ELb0ELb1ELb0EEENS1_21CollectiveEpilogueFwdINS6_IJS8_SA_S9_EEENS6_IJNS7_ILi1EEESI_SI_EEESC_SE_Li128ELb0ELb1ELb0ELb0EEENS1_19SingleTileSchedulerILb0ELb0ELb1ELi128EEEEEEEEEvNT_6ParamsE --------------------------
	.section	.text._ZN7cutlass13device_kernelIN5flash19enable_sm80_to_sm89INS1_16FlashAttnFwdSm80INS1_25CollectiveMainloopFwdSm80ILi4ELi1ELb0EN4cute5tupleIJNS5_1CILi128EEENS7_ILi48EEENS7_ILi96EEEEEELi96ENS_6half_tEfNS_4arch4Sm80ELb0ELb1ELb1ELb0ELb1ELb0ELb1ELb0EEENS1_21CollectiveEpilogueFwdINS6_IJS8_SA_S9_EEENS6_IJNS7_ILi1EEESI_SI_EEESC_SE_Li128ELb0ELb1ELb0ELb0EEENS1_19SingleTileSchedulerILb0ELb0ELb1ELi128EEEEEEEEEvNT_6ParamsE,"ax",@progbits
	.align	128
.text._ZN7cutlass13device_kernelIN5flash19enable_sm80_to_sm89INS1_16FlashAttnFwdSm80INS1_25CollectiveMainloopFwdSm80ILi4ELi1ELb0EN4cute5tupleIJNS5_1CILi128EEENS7_ILi48EEENS7_ILi96EEEEEELi96ENS_6half_tEfNS_4arch4Sm80ELb0ELb1ELb1ELb0ELb1ELb0ELb1ELb0EEENS1_21CollectiveEpilogueFwdINS6_IJS8_SA_S9_EEENS6_IJNS7_ILi1EEESI_SI_EEESC_SE_Li128ELb0ELb1ELb0ELb0EEENS1_19SingleTileSchedulerILb0ELb0ELb1ELi128EEEEEEEEEvNT_6ParamsE:
        .type           _ZN7cutlass13device_kernelIN5flash19enable_sm80_to_sm89INS1_16FlashAttnFwdSm80INS1_25CollectiveMainloopFwdSm80ILi4ELi1ELb0EN4cute5tupleIJNS5_1CILi128EEENS7_ILi48EEENS7_ILi96EEEEEELi96ENS_6half_tEfNS_4arch4Sm80ELb0ELb1ELb1ELb0ELb1ELb0ELb1ELb0EEENS1_21CollectiveEpilogueFwdINS6_IJS8_SA_S9_EEENS6_IJNS7_ILi1EEESI_SI_EEESC_SE_Li128ELb0ELb1ELb0ELb0EEENS1_19SingleTileSchedulerILb0ELb0ELb1ELi128EEEEEEEEEvNT_6ParamsE,@function
        .size           _ZN7cutlass13device_kernelIN5flash19enable_sm80_to_sm89INS1_16FlashAttnFwdSm80INS1_25CollectiveMainloopFwdSm80ILi4ELi1ELb0EN4cute5tupleIJNS5_1CILi128EEENS7_ILi48EEENS7_ILi96EEEEEELi96ENS_6half_tEfNS_4arch4Sm80ELb0ELb1ELb1ELb0ELb1ELb0ELb1ELb0EEENS1_21CollectiveEpilogueFwdINS6_IJS8_SA_S9_EEENS6_IJNS7_ILi1EEESI_SI_EEESC_SE_Li128ELb0ELb1ELb0ELb0EEENS1_19SingleTileSchedulerILb0ELb0ELb1ELi128EEEEEEEEEvNT_6ParamsE,(.L_x_12 - _ZN7cutlass13device_kernelIN5flash19enable_sm80_to_sm89INS1_16FlashAttnFwdSm80INS1_25CollectiveMainloopFwdSm80ILi4ELi1ELb0EN4cute5tupleIJNS5_1CILi128EEENS7_ILi48EEENS7_ILi96EEEEEELi96ENS_6half_tEfNS_4arch4Sm80ELb0ELb1ELb1ELb0ELb1ELb0ELb1ELb0EEENS1_21CollectiveEpilogueFwdINS6_IJS8_SA_S9_EEENS6_IJNS7_ILi1EEESI_SI_EEESC_SE_Li128ELb0ELb1ELb0ELb0EEENS1_19SingleTileSchedulerILb0ELb0ELb1ELi128EEEEEEEEEvNT_6ParamsE)
        .other          _ZN7cutlass13device_kernelIN5flash19enable_sm80_to_sm89INS1_16FlashAttnFwdSm80INS1_25CollectiveMainloopFwdSm80ILi4ELi1ELb0EN4cute5tupleIJNS5_1CILi128EEENS7_ILi48EEENS7_ILi96EEEEEELi96ENS_6half_tEfNS_4arch4Sm80ELb0ELb1ELb1ELb0ELb1ELb0ELb1ELb0EEENS1_21CollectiveEpilogueFwdINS6_IJS8_SA_S9_EEENS6_IJNS7_ILi1EEESI_SI_EEESC_SE_Li128ELb0ELb1ELb0ELb0EEENS1_19SingleTileSchedulerILb0ELb0ELb1ELi128EEEEEEEEEvNT_6ParamsE,@"STO_CUDA_ENTRY STV_DEFAULT"
_ZN7cutlass13device_kernelIN5flash19enable_sm80_to_sm89INS1_16FlashAttnFwdSm80INS1_25CollectiveMainloopFwdSm80ILi4ELi1ELb0EN4cute5tupleIJNS5_1CILi128EEENS7_ILi48EEENS7_ILi96EEEEEELi96ENS_6half_tEfNS_4arch4Sm80ELb0ELb1ELb1ELb0ELb1ELb0ELb1ELb0EEENS1_21CollectiveEpilogueFwdINS6_IJS8_SA_S9_EEENS6_IJNS7_ILi1EEESI_SI_EEESC_SE_Li128ELb0ELb1ELb0ELb0EEENS1_19SingleTileSchedulerILb0ELb0ELb1ELi128EEEEEEEEEvNT_6ParamsE:
[----:B------:R-:W-:Y:S01]  /*0000*/  LDC R1, c[0x0][0x28] ;  /* 0x00000a00ff017b82 */ /* 0x000fe20000000800 */
[----:B------:R-:W-:Y:S05]  /*0010*/  EXIT ;  /* 0x000000000000794d */ /* 0x000fea0003800000 */
.L_x_3:
        /* <DEDUP_REMOVED lines=14> */
.L_x_12:


//--------------------- .text._ZN7cutlass13device_kernelIN5flash19enable_sm80_to_sm89INS1_16FlashAttnFwdSm80INS1_25CollectiveMainloopFwdSm80ILi4ELi1ELb0EN4cute5tupleIJNS5_1CILi128EEENS7_ILi48EEENS7_ILi96EEEEEELi96ENS_6half_tEfNS_4arch4Sm80ELb0ELb1ELb1ELb1ELb1ELb0ELb1ELb0EEENS1_21CollectiveEpilogueFwdINS6_IJS8_SA_S9_EEENS6_IJNS7_ILi1EEESI_SI_EEESC_SE_Li128ELb1ELb1ELb0ELb0EEENS1_19SingleTileSchedulerILb1ELb0ELb1ELi128EEEEEEEEEvNT_6ParamsE --------------------------
	.section	.text._ZN7cutlass13device_kernelIN5flash19enable_sm80_to_sm89INS1_16FlashAttnFwdSm80INS1_25CollectiveMainloopFwdSm80ILi4ELi1ELb0EN4cute5tupleIJNS5_1CILi128EEENS7_ILi48EEENS7_ILi96EEEEEELi96ENS_6half_tEfNS_4arch4Sm80ELb0ELb1ELb1ELb1ELb1ELb0ELb1ELb0EEENS1_21CollectiveEpilogueFwdINS6_IJS8_SA_S9_EEENS6_IJNS7_ILi1EEESI_SI_EEESC_SE_Li128ELb1ELb1ELb0ELb0EEENS1_19SingleTileSchedulerILb1ELb0ELb1ELi128EEEEEEEEEvNT_6ParamsE,"ax",@progbits
	.align	128
.text._ZN7cutlass13device_kernelIN5flash19enable_sm80_to_sm89INS1_16FlashAttnFwdSm80INS1_25CollectiveMainloopFwdSm80ILi4ELi1ELb0EN4cute5tupleIJNS5_1CILi128EEENS7_ILi48EEENS7_ILi96EEEEEELi96ENS_6half_tEfNS_4arch4Sm80ELb0ELb1ELb1ELb1ELb1ELb0ELb1ELb0EEENS1_21CollectiveEpilogueFwdINS6_IJS8_SA_S9_EEENS6_IJNS7_ILi1EEESI_SI_EEESC_SE_Li128ELb1ELb1ELb0ELb0EEENS1_19SingleTileSchedulerILb1ELb0ELb1ELi128EEEEEEEEEvNT_6ParamsE:
        .type           _ZN7cutlass13device_kernelIN5flash19enable_sm80_to_sm89INS1_16FlashAttnFwdSm80INS1_25CollectiveMainloopFwdSm80ILi4ELi1ELb0EN4cute5tupleIJNS5_1CILi128EEENS7_ILi48EEENS7_ILi96EEEEEELi96ENS_6half_tEfNS_4arch4Sm80ELb0ELb1ELb1ELb1ELb1ELb0ELb1ELb0EEENS1_21CollectiveEpilogueFwdINS6_IJS8_SA_S9_EEENS6_IJNS7_ILi1EEESI_SI_EEESC_SE_Li128ELb1ELb1ELb0ELb0EEENS1_19SingleTileSchedulerILb1ELb0ELb1ELi128EEEEEEEEEvNT_6ParamsE,@function
        .size           _ZN7cutlass13device_kernelIN5flash19enable_sm80_to_sm89INS1_16FlashAttnFwdSm80INS1_25CollectiveMainloopFwdSm80ILi4ELi1ELb0EN4cute5tupleIJNS5_1CILi128EEENS7_ILi48EEENS7_ILi96EEEEEELi96ENS_6half_tEfNS_4arch4Sm80ELb0ELb1ELb1ELb1ELb1ELb0ELb1ELb0EEENS1_21CollectiveEpilogueFwdINS6_IJS8_SA_S9_EEENS6_IJNS7_ILi1EEESI_SI_EEESC_SE_Li128ELb1ELb1ELb0ELb0EEENS1_19SingleTileSchedulerILb1ELb0ELb1ELi128EEEEEEEEEvNT_6ParamsE,(.L_x_13 - _ZN7cutlass13device_kernelIN5flash19enable_sm80_to_sm89INS1_16FlashAttnFwdSm80INS1_25CollectiveMainloopFwdSm80ILi4ELi1ELb0EN4cute5tupleIJNS5_1CILi128EEENS7_ILi48EEENS7_ILi96EEEEEELi96ENS_6half_tEfNS_4arch4Sm80ELb0ELb1ELb1ELb1ELb1ELb0ELb1ELb0EEENS1_21CollectiveEpilogueFwdINS6_IJS8_SA_S9_EEENS6_IJNS7_ILi1EEESI_SI_EEESC_SE_Li128ELb1ELb1ELb0ELb0EEENS1_19SingleTileSchedulerILb1ELb0ELb1ELi128EEEEEEEEEvNT_6ParamsE)
        .other          _ZN7cutlass13device_kernelIN5flash19enable_sm80_to_sm89INS1_16FlashAttnFwdSm80INS1_25CollectiveMainloopFwdSm80ILi4ELi1ELb0EN4cute5tupleIJNS5_1CILi128EEENS7_ILi48EEENS7_ILi96EEEEEELi96ENS_6half_tEfNS_4arch4Sm80ELb0ELb1ELb1ELb1ELb1ELb0ELb1ELb0EEENS1_21CollectiveEpilogueFwdINS6_IJS8_SA_S9_EEENS6_IJNS7_ILi1EEESI_SI_EEESC_SE_Li128ELb1ELb1ELb0ELb0EEENS1_19SingleTileSchedulerILb1ELb0ELb1ELi128EEEEEEEEEvNT_6ParamsE,@"STO_CUDA_ENTRY STV_DEFAULT"
_ZN7cutlass13device_kernelIN5flash19enable_sm80_to_sm89INS1_16FlashAttnFwdSm80INS1_25CollectiveMainloopFwdSm80ILi4ELi1ELb0EN4cute5tupleIJNS5_1CILi128EEENS7_ILi48EEENS7_ILi96EEEEEELi96ENS_6half_tEfNS_4arch4Sm80ELb0ELb1ELb1ELb1ELb1ELb0ELb1ELb0EEENS1_21CollectiveEpilogueFwdINS6_IJS8_SA_S9_EEENS6_IJNS7_ILi1EEESI_SI_EEESC_SE_Li128ELb1ELb1ELb0ELb0EEENS1_19SingleTileSchedulerILb1ELb0ELb1ELi128EEEEEEEEEvNT_6ParamsE:
[----:B------:R-:W-:Y:S01]  /*0000*/  LDC R1, c[0x0][0x28] ;  /* 0x00000a00ff017b82 */ /* 0x000fe20000000800 */
[----:B------:R-:W-:Y:S05]  /*0010*/  EXIT ;  /* 0x000000000000794d */ /* 0x000fea0003800000 */
.L_x_4:
        /* <DEDUP_REMOVED lines=14> */
.L_x_13:


//--------------------- .text._ZN7cutlass13device_kernelIN5flash19enable_sm80_to_sm89INS1_16FlashAttnFwdSm80INS1_25CollectiveMainloopFwdSm80ILi4ELi1ELb0EN4cute5tupleIJNS5_1CILi128EEENS7_ILi48EEENS7_ILi96EEEEEELi96ENS_6half_tEfNS_4arch4Sm80ELb0ELb1ELb1ELb1ELb1ELb1ELb1ELb0EEENS1_21CollectiveEpilogueFwdINS6_IJS8_SA_S9_EEENS6_IJNS7_ILi1EEESI_SI_EEESC_SE_Li128ELb1ELb1ELb0ELb0EEENS1_19SingleTileSchedulerILb1ELb0ELb1ELi128EEEEEEEEEvNT_6ParamsE --------------------------
	.section	.text._ZN7cutlass13device_kernelIN5flash19enable_sm80_to_sm89INS1_16FlashAttnFwdSm80INS1_25CollectiveMainloopFwdSm80ILi4ELi1ELb0EN4cute5tupleIJNS5_1CILi128EEENS7_ILi48EEENS7_ILi96EEEEEELi96ENS_6half_tEfNS_4arch4Sm80ELb0ELb1ELb1ELb1ELb1ELb1ELb1ELb0EEENS1_21CollectiveEpilogueFwdINS6_IJS8_SA_S9_EEENS6_IJNS7_ILi1EEESI_SI_EEESC_SE_Li128ELb1ELb1ELb0ELb0EEENS1_19SingleTileSchedulerILb1ELb0ELb1ELi128EEEEEEEEEvNT_6ParamsE,"ax",@progbits
	.align	128
.text._ZN7cutlass13device_kernelIN5flash19enable_sm80_to_sm89INS1_16FlashAttnFwdSm80INS1_25CollectiveMainloopFwdSm80ILi4ELi1ELb0EN4cute5tupleIJNS5_1CILi128EEENS7_ILi48EEENS7_ILi96EEEEEELi96ENS_6half_tEfNS_4arch4Sm80ELb0ELb1ELb1ELb1ELb1ELb1ELb1ELb0EEENS1_21CollectiveEpilogueFwdINS6_IJS8_SA_S9_EEENS6_IJNS7_ILi1EEESI_SI_EEESC_SE_Li128ELb1ELb1ELb0ELb0EEENS1_19SingleTileSchedulerILb1ELb0ELb1ELi128EEEEEEEEEvNT_6ParamsE:
        .type           _ZN7cutlass13device_kernelIN5flash19enable_sm80_to_sm89INS1_16FlashAttnFwdSm80INS1_25CollectiveMainloopFwdSm80ILi4ELi1ELb0EN4cute5tupleIJNS5_1CILi128EEENS7_ILi48EEENS7_ILi96EEEEEELi96ENS_6half_tEfNS_4arch4Sm80ELb0ELb1ELb1ELb1ELb1ELb1ELb1ELb0EEENS1_21CollectiveEpilogueFwdINS6_IJS8_SA_S9_EEENS6_IJNS7_ILi1EEESI_SI_EEESC_SE_Li128ELb1ELb1ELb0ELb0EEENS1_19SingleTileSchedulerILb1ELb0ELb1ELi128EEEEEEEEEvNT_6ParamsE,@function
        .size           _ZN7cutlass13device_kernelIN5flash19enable_sm80_to_sm89INS1_16FlashAttnFwdSm80INS1_25CollectiveMainloopFwdSm80ILi4ELi1ELb0EN4cute5tupleIJNS5_1CILi128EEENS7_ILi48EEENS7_ILi96EEEEEELi96ENS_6half_tEfNS_4arch4Sm80ELb0ELb1ELb1ELb1ELb1ELb1ELb1ELb0EEENS1_21CollectiveEpilogueFwdINS6_IJS8_SA_S9_EEENS6_IJNS7_ILi1EEESI_SI_EEESC_SE_Li128ELb1ELb1ELb0ELb0EEENS1_19SingleTileSchedulerILb1ELb0ELb1ELi128EEEEEEEEEvNT_6ParamsE,(.L_x_14 - _ZN7cutlass13device_kernelIN5flash19enable_sm80_to_sm89INS1_16FlashAttnFwdSm80INS1_25CollectiveMainloopFwdSm80ILi4ELi1ELb0EN4cute5tupleIJNS5_1CILi128EEENS7_ILi48EEENS7_ILi96EEEEEELi96ENS_6half_tEfNS_4arch4Sm80ELb0ELb1ELb1ELb1ELb1ELb1ELb1ELb0EEENS1_21CollectiveEpilogueFwdINS6_IJS8_SA_S9_EEENS6_IJNS7_ILi1EEESI_SI_EEESC_SE_Li128ELb1ELb1ELb0ELb0EEENS1_19SingleTileSchedulerILb1ELb0ELb1ELi128EEEEEEEEEvNT_6ParamsE)
        .other          _ZN7cutlass13device_kernelIN5flash19enable_sm80_to_sm89INS1_16FlashAttnFwdSm80INS1_25CollectiveMainloopFwdSm80ILi4ELi1ELb0EN4cute5tupleIJNS5_1CILi128EEENS7_ILi48EEENS7_ILi96EEEEEELi96ENS_6half_tEfNS_4arch4Sm80ELb0ELb1ELb1ELb1ELb1ELb1ELb1ELb0EEENS1_21CollectiveEpilogueFwdINS6_IJS8_SA_S9_EEENS6_IJNS7_ILi1EEESI_SI_EEESC_SE_Li128ELb1ELb1ELb0ELb0EEENS1_19SingleTileSchedulerILb1ELb0ELb1ELi128EEEEEEEEEvNT_6ParamsE,@"STO_CUDA_ENTRY STV_DEFAULT"
_ZN7cutlass13device_kernelIN5flash19enable_sm80_to_sm89INS1_16FlashAttnFwdSm80INS1_25CollectiveMainloopFwdSm80ILi4ELi1ELb0EN4cute5tupleIJNS5_1CILi128EEENS7_ILi48EEENS7_ILi96EEEEEELi96ENS_6half_tEfNS_4arch4Sm80ELb0ELb1ELb1ELb1ELb1ELb1ELb1ELb0EEENS1_21CollectiveEpilogueFwdINS6_IJS8_SA_S9_EEENS6_IJNS7_ILi1EEESI_SI_EEESC_SE_Li128ELb1ELb1ELb0ELb0EEENS1_19SingleTileSchedulerILb1ELb0ELb1ELi128EEEEEEEEEvNT_6ParamsE:
[----:B------:R-:W-:Y:S01]  /*0000*/  LDC R1, c[0x0][0x28] ;  /* 0x00000a00ff017b82 */ /* 0x000fe20000000800 */
[----:B------:R-:W-:Y:S05]  /*0010*/  EXIT ;  /* 0x000000000000794d */ /* 0x000fea0003800000 */
.L_x_5:
        /* <DEDUP_REMOVED lines=14> */
.L_x_14:


//--------------------- .text._ZN7cutlass13device_kernelIN5flash19enable_sm80_to_sm89INS1_16FlashAttnFwdSm80INS1_25CollectiveMainloopFwdSm80ILi4ELi1ELb0EN4cute5tupleIJNS5_1CILi128EEENS7_ILi64EEENS7_ILi96EEEEEELi96ENS_6half_tEfNS_4arch4Sm80ELb1ELb0ELb1ELb0ELb1ELb0ELb1ELb0EEENS1_21CollectiveEpilogueFwdINS6_IJS8_SA_S9_EEENS6_IJNS7_ILi1EEESI_SI_EEESC_SE_Li128ELb0ELb1ELb0ELb0EEENS1_30DynamicPersistentTileSchedulerILi128ELi128ELb0ELb1ELb0EEEEEEEEEvNT_6ParamsE --------------------------
	.section	.text._ZN7cutlass13device_kernelIN5flash19enable_sm80_to_sm89INS1_16FlashAttnFwdSm80INS1_25CollectiveMainloopFwdSm80ILi4ELi1ELb0EN4cute5tupleIJNS5_1CILi128EEENS7_ILi64EEENS7_ILi96EEEEEELi96ENS_6half_tEfNS_4arch4Sm80ELb1ELb0ELb1ELb0ELb1ELb0ELb1ELb0EEENS1_21CollectiveEpilogueFwdINS6_IJS8_SA_S9_EEENS6_IJNS7_ILi1EEESI_SI_EEESC_SE_Li128ELb0ELb1ELb0ELb0EEENS1_30DynamicPersistentTileSchedulerILi128ELi128ELb0ELb1ELb0EEEEEEEEEvNT_6ParamsE,"ax",@progbits
	.align	128
.text._ZN7cutlass13device_kernelIN5flash19enable_sm80_to_sm89INS1_16FlashAttnFwdSm80INS1_25CollectiveMainloopFwdSm80ILi4ELi1ELb0EN4cute5tupleIJNS5_1CILi128EEENS7_ILi64EEENS7_ILi96EEEEEELi96ENS_6half_tEfNS_4arch4Sm80ELb1ELb0ELb1ELb0ELb1ELb0ELb1ELb0EEENS1_21CollectiveEpilogueFwdINS6_IJS8_SA_S9_EEENS6_IJNS7_ILi1EEESI_SI_EEESC_SE_Li128ELb0ELb1ELb0ELb0EEENS1_30DynamicPersistentTileSchedulerILi128ELi128ELb0ELb1ELb0EEEEEEEEEvNT_6ParamsE:
        .type           _ZN7cutlass13device_kernelIN5flash19enable_sm80_to_sm89INS1_16FlashAttnFwdSm80INS1_25CollectiveMainloopFwdSm80ILi4ELi1ELb0EN4cute5tupleIJNS5_1CILi128EEENS7_ILi64EEENS7_ILi96EEEEEELi96ENS_6half_tEfNS_4arch4Sm80ELb1ELb0ELb1ELb0ELb1ELb0ELb1ELb0EEENS1_21CollectiveEpilogueFwdINS6_IJS8_SA_S9_EEENS6_IJNS7_ILi1EEESI_SI_EEESC_SE_Li128ELb0ELb1ELb0ELb0EEENS1_30DynamicPersistentTileSchedulerILi128ELi128ELb0ELb1ELb0EEEEEEEEEvNT_6ParamsE,@function
        .size           _ZN7cutlass13device_kernelIN5flash19enable_sm80_to_sm89INS1_16FlashAttnFwdSm80INS1_25CollectiveMainloopFwdSm80ILi4ELi1ELb0EN4cute5tupleIJNS5_1CILi128EEENS7_ILi64EEENS7_ILi96EEEEEELi96ENS_6half_tEfNS_4arch4Sm80ELb1ELb0ELb1ELb0ELb1ELb0ELb1ELb0EEENS1_21CollectiveEpilogueFwdINS6_IJS8_SA_S9_EEENS6_IJNS7_ILi1EEESI_SI_EEESC_SE_Li128ELb0ELb1ELb0ELb0EEENS1_30DynamicPersistentTileSchedulerILi128ELi128ELb0ELb1ELb0EEEEEEEEEvNT_6ParamsE,(.L_x_15 - _ZN7cutlass13device_kernelIN5flash19enable_sm80_to_sm89INS1_16FlashAttnFwdSm80INS1_25CollectiveMainloopFwdSm80ILi4ELi1ELb0EN4cute5tupleIJNS5_1CILi128EEENS7_ILi64EEENS7_ILi96EEEEEELi96ENS_6half_tEfNS_4arch4Sm80ELb1ELb0ELb1ELb0ELb1ELb0ELb1ELb0EEENS1_21CollectiveEpilogueFwdINS6_IJS8_SA_S9_EEENS6_IJNS7_ILi1EEESI_SI_EEESC_SE_Li128ELb0ELb1ELb0ELb0EEENS1_30DynamicPersistentTileSchedulerILi128ELi128ELb0ELb1ELb0EEEEEEEEEvNT_6ParamsE)
        .other          _ZN7cutlass13device_kernelIN5flash19enable_sm80_to_sm89INS1_16FlashAttnFwdSm80INS1_25CollectiveMainloopFwdSm80ILi4ELi1ELb0EN4cute5tupleIJNS5_1CILi128EEENS7_ILi64EEENS7_ILi96EEEEEELi96ENS_6half_tEfNS_4arch4Sm80ELb1ELb0ELb1ELb0ELb1ELb0ELb1ELb0EEENS1_21CollectiveEpilogueFwdINS6_IJS8_SA_S9_EEENS6_IJNS7_ILi1EEESI_SI_EEESC_SE_Li128ELb0ELb1ELb0ELb0EEENS1_30DynamicPersistentTileSchedulerILi128ELi128ELb0ELb1ELb0EEEEEEEEEvNT_6ParamsE,@"STO_CUDA_ENTRY STV_DEFAULT"
_ZN7cutlass13device_kernelIN5flash19enable_sm80_to_sm89INS1_16FlashAttnFwdSm80INS1_25CollectiveMainloopFwdSm80ILi4ELi1ELb0EN4cute5tupleIJNS5_1CILi128EEENS7_ILi64EEENS7_ILi96EEEEEELi96ENS_6half_tEfNS_4arch4Sm80ELb1ELb0ELb1ELb0ELb1ELb0ELb1ELb0EEENS1_21CollectiveEpilogueFwdINS6_IJS8_SA_S9_EEENS6_IJNS7_ILi1EEESI_SI_EEESC_SE_Li128ELb0ELb1ELb0ELb0EEENS1_30DynamicPersistentTileSchedulerILi128ELi128ELb0ELb1ELb0EEEEEEEEEvNT_6ParamsE:
[----:B------:R-:W-:Y:S01]  /*0000*/  LDC R1, c[0x0][0x28] ;  /* 0x00000a00ff017b82 */ /* 0x000fe20000000800 */
[----:B------:R-:W-:Y:S05]  /*0010*/  EXIT ;  /* 0x000000000000794d */ /* 0x000fea0003800000 */
.L_x_6:
        /* <DEDUP_REMOVED lines=14> */
.L_x_15:


//--------------------- .text._ZN7cutlass13device_kernelIN5flash19enable_sm80_to_sm89INS1_16FlashAttnFwdSm80INS1_25CollectiveMainloopFwdSm80ILi4ELi1ELb0EN4cute5tupleIJNS5_1CILi128EEENS7_ILi64EEENS7_ILi96EEEEEELi96ENS_6half_tEfNS_4arch4Sm80ELb1ELb0ELb1ELb1ELb1ELb0ELb1ELb0EEENS1_21CollectiveEpilogueFwdINS6_IJS8_SA_S9_EEENS6_IJNS7_ILi1EEESI_SI_EEESC_SE_Li128ELb1ELb1ELb0ELb0EEENS1_19SingleTileSchedulerILb1ELb0ELb1ELi128EEEEEEEEEvNT_6ParamsE --------------------------
	.section	.text._ZN7cutlass13device_kernelIN5flash19enable_sm80_to_sm89INS1_16FlashAttnFwdSm80INS1_25CollectiveMainloopFwdSm80ILi4ELi1ELb0EN4cute5tupleIJNS5_1CILi128EEENS7_ILi64EEENS7_ILi96EEEEEELi96ENS_6half_tEfNS_4arch4Sm80ELb1ELb0ELb1ELb1ELb1ELb0ELb1ELb0EEENS1_21CollectiveEpilogueFwdINS6_IJS8_SA_S9_EEENS6_IJNS7_ILi1EEESI_SI_EEESC_SE_Li128ELb1ELb1ELb0ELb0EEENS1_19SingleTileSchedulerILb1ELb0ELb1ELi128EEEEEEEEEvNT_6ParamsE,"ax",@progbits
	.align	128
.text._ZN7cutlass13device_kernelIN5flash19enable_sm80_to_sm89INS1_16FlashAttnFwdSm80INS1_25CollectiveMainloopFwdSm80ILi4ELi1ELb0EN4cute5tupleIJNS5_1CILi128EEENS7_ILi64EEENS7_ILi96EEEEEELi96ENS_6half_tEfNS_4arch4Sm80ELb1ELb0ELb1ELb1ELb1ELb0ELb1ELb0EEENS1_21CollectiveEpilogueFwdINS6_IJS8_SA_S9_EEENS6_IJNS7_ILi1EEESI_SI_EEESC_SE_Li128ELb1ELb1ELb0ELb0EEENS1_19SingleTileSchedulerILb1ELb0ELb1ELi128EEEEEEEEEvNT_6ParamsE:
        .type           _ZN7cutlass13device_kernelIN5flash19enable_sm80_to_sm89INS1_16FlashAttnFwdSm80INS1_25CollectiveMainloopFwdSm80ILi4ELi1ELb0EN4cute5tupleIJNS5_1CILi128EEENS7_ILi64EEENS7_ILi96EEEEEELi96ENS_6half_tEfNS_4arch4Sm80ELb1ELb0ELb1ELb1ELb1ELb0ELb1ELb0EEENS1_21CollectiveEpilogueFwdINS6_IJS8_SA_S9_EEENS6_IJNS7_ILi1EEESI_SI_EEESC_SE_Li128ELb1ELb1ELb0ELb0EEENS1_19SingleTileSchedulerILb1ELb0ELb1ELi128EEEEEEEEEvNT_6ParamsE,@function
        .size           _ZN7cutlass13device_kernelIN5flash19enable_sm80_to_sm89INS1_16FlashAttnFwdSm80INS1_25CollectiveMainloopFwdSm80ILi4ELi1ELb0EN4cute5tupleIJNS5_1CILi128EEENS7_ILi64EEENS7_ILi96EEEEEELi96ENS_6half_tEfNS_4arch4Sm80ELb1ELb0ELb1ELb1ELb1ELb0ELb1ELb0EEENS1_21CollectiveEpilogueFwdINS6_IJS8_SA_S9_EEENS6_IJNS7_ILi1EEESI_SI_EEESC_SE_Li128ELb1ELb1ELb0ELb0EEENS1_19SingleTileSchedulerILb1ELb0ELb1ELi128EEEEEEEEEvNT_6ParamsE,(.L_x_16 - _ZN7cutlass13device_kernelIN5flash19enable_sm80_to_sm89INS1_16FlashAttnFwdSm80INS1_25CollectiveMainloopFwdSm80ILi4ELi1ELb0EN4cute5tupleIJNS5_1CILi128EEENS7_ILi64EEENS7_ILi96EEEEEELi96ENS_6half_tEfNS_4arch4Sm80ELb1ELb0ELb1ELb1ELb1ELb0ELb1ELb0EEENS1_21CollectiveEpilogueFwdINS6_IJS8_SA_S9_EEENS6_IJNS7_ILi1EEESI_SI_EEESC_SE_Li128ELb1ELb1ELb0ELb0EEENS1_19SingleTileSchedulerILb1ELb0ELb1ELi128EEEEEEEEEvNT_6ParamsE)
        .other          _ZN7cutlass13device_kernelIN5flash19enable_sm80_to_sm89INS1_16FlashAttnFwdSm80INS1_25CollectiveMainloopFwdSm80ILi4ELi1ELb0EN4cute5tupleIJNS5_1CILi128EEENS7_ILi64EEENS7_ILi96EEEEEELi96ENS_6half_tEfNS_4arch4Sm80ELb1ELb0ELb1ELb1ELb1ELb0ELb1ELb0EEENS1_21CollectiveEpilogueFwdINS6_IJS8_SA_S9_EEENS6_IJNS7_ILi1EEESI_SI_EEESC_SE_Li128ELb1ELb1ELb0ELb0EEENS1_19SingleTileSchedulerILb1ELb0ELb1ELi128EEEEEEEEEvNT_6ParamsE,@"STO_CUDA_ENTRY STV_DEFAULT"
_ZN7cutlass13device_kernelIN5flash19enable_sm80_to_sm89INS1_16FlashAttnFwdSm80INS1_25CollectiveMainloopFwdSm80ILi4ELi1ELb0EN4cute5tupleIJNS5_1CILi128EEENS7_ILi64EEENS7_ILi96EEEEEELi96ENS_6half_tEfNS_4arch4Sm80ELb1ELb0ELb1ELb1ELb1ELb0ELb1ELb0EEENS1_21CollectiveEpilogueFwdINS6_IJS8_SA_S9_EEENS6_IJNS7_ILi1EEESI_SI_EEESC_SE_Li128ELb1ELb1ELb0ELb0EEENS1_19SingleTileSchedulerILb1ELb0ELb1ELi128EEEEEEEEEvNT_6ParamsE:
[----:B------:R-:W-:Y:S01]  /*0000*/  LDC R1, c[0x0][0x28] ;  /* 0x00000a00ff017b82 */ /* 0x000fe20000000800 */
[----:B------:R-:W-:Y:S05]  /*0010*/  EXIT ;  /* 0x000000000000794d */ /* 0x000fea0003800000 */
.L_x_7:
        /* <DEDUP_REMOVED lines=14> */
.L_x_16:


//--------------------- .text._ZN7cutlass13device_kernelIN5flash19enable_sm80_to_sm89INS1_16FlashAttnFwdSm80INS1_25CollectiveMainloopFwdSm80ILi4ELi1ELb0EN4cute5tupleIJNS5_1CILi128EEENS7_ILi64EEENS7_ILi96EEEEEELi96ENS_6half_tEfNS_4arch4Sm80ELb1ELb0ELb1ELb1ELb1ELb1ELb1ELb0EEENS1_21CollectiveEpilogueFwdINS6_IJS8_SA_S9_EEENS6_IJNS7_ILi1EEESI_SI_EEESC_SE_Li128ELb1ELb1ELb0ELb0EEENS1_19SingleTileSchedulerILb1ELb0ELb1ELi128EEEEEEEEEvNT_6ParamsE --------------------------
	.section	.text._ZN7cutlass13device_kernelIN5flash19enable_sm80_to_sm89INS1_16FlashAttnFwdSm80INS1_25CollectiveMainloopFwdSm80ILi4ELi1ELb0EN4cute5tupleIJNS5_1CILi128EEENS7_ILi64EEENS7_ILi96EEEEEELi96ENS_6half_tEfNS_4arch4Sm80ELb1ELb0ELb1ELb1ELb1ELb1ELb1ELb0EEENS1_21CollectiveEpilogueFwdINS6_IJS8_SA_S9_EEENS6_IJNS7_ILi1EEESI_SI_EEESC_SE_Li128ELb1ELb1ELb0ELb0EEENS1_19SingleTileSchedulerILb1ELb0ELb1ELi128EEEEEEEEEvNT_6ParamsE,"ax",@progbits
	.align	128
.text._ZN7cutlass13device_kernelIN5flash19enable_sm80_to_sm89INS1_16FlashAttnFwdSm80INS1_25CollectiveMainloopFwdSm80ILi4ELi1ELb0EN4cute5tupleIJNS5_1CILi128EEENS7_ILi64EEENS7_ILi96EEEEEELi96ENS_6half_tEfNS_4arch4Sm80ELb1ELb0ELb1ELb1ELb1ELb1ELb1ELb0EEENS1_21CollectiveEpilogueFwdINS6_IJS8_SA_S9_EEENS6_IJNS7_ILi1EEESI_SI_EEESC_SE_Li128ELb1ELb1ELb0ELb0EEENS1_19SingleTileSchedulerILb1ELb0ELb1ELi128EEEEEEEEEvNT_6ParamsE:
        .type           _ZN7cutlass13device_kernelIN5flash19enable_sm80_to_sm89INS1_16FlashAttnFwdSm80INS1_25CollectiveMainloopFwdSm80ILi4ELi1ELb0EN4cute5tupleIJNS5_1CILi128EEENS7_ILi64EEENS7_ILi96EEEEEELi96ENS_6half_tEfNS_4arch4Sm80ELb1ELb0ELb1ELb1ELb1ELb1ELb1ELb0EEENS1_21CollectiveEpilogueFwdINS6_IJS8_SA_S9_EEENS6_IJNS7_ILi1EEESI_SI_EEESC_SE_Li128ELb1ELb1ELb0ELb0EEENS1_19SingleTileSchedulerILb1ELb0ELb1ELi128EEEEEEEEEvNT_6ParamsE,@function
        .size           _ZN7cutlass13device_kernelIN5flash19enable_sm80_to_sm89INS1_16FlashAttnFwdSm80INS1_25CollectiveMainloopFwdSm80ILi4ELi1ELb0EN4cute5tupleIJNS5_1CILi128EEENS7_ILi64EEENS7_ILi96EEEEEELi96ENS_6half_tEfNS_4arch4Sm80ELb1ELb0ELb1ELb1ELb1ELb1ELb1ELb0EEENS1_21CollectiveEpilogueFwdINS6_IJS8_SA_S9_EEENS6_IJNS7_ILi1EEESI_SI_EEESC_SE_Li128ELb1ELb1ELb0ELb0EEENS1_19SingleTileSchedulerILb1ELb0ELb1ELi128EEEEEEEEEvNT_6ParamsE,(.L_x_17 - _ZN7cutlass13device_kernelIN5flash19enable_sm80_to_sm89INS1_16FlashAttnFwdSm80INS1_25CollectiveMainloopFwdSm80ILi4ELi1ELb0EN4cute5tupleIJNS5_1CILi128EEENS7_ILi64EEENS7_ILi96EEEEEELi96ENS_6half_tEfNS_4arch4Sm80ELb1ELb0ELb1ELb1ELb1ELb1ELb1ELb0EEENS1_21CollectiveEpilogueFwdINS6_IJS8_SA_S9_EEENS6_IJNS7_ILi1EEESI_SI_EEESC_SE_Li128ELb1ELb1ELb0ELb0EEENS1_19SingleTileSchedulerILb1ELb0ELb1ELi128EEEEEEEEEvNT_6ParamsE)
        .other          _ZN7cutlass13device_kernelIN5flash19enable_sm80_to_sm89INS1_16FlashAttnFwdSm80INS1_25CollectiveMainloopFwdSm80ILi4ELi1ELb0EN4cute5tupleIJNS5_1CILi128EEENS7_ILi64EEENS7_ILi96EEEEEELi96ENS_6half_tEfNS_4arch4Sm80ELb1ELb0ELb1ELb1ELb1ELb1ELb1ELb0EEENS1_21CollectiveEpilogueFwdINS6_IJS8_SA_S9_EEENS6_IJNS7_ILi1EEESI_SI_EEESC_SE_Li128ELb1ELb1ELb0ELb0EEENS1_19SingleTileSchedulerILb1ELb0ELb1ELi128EEEEEEEEEvNT_6ParamsE,@"STO_CUDA_ENTRY STV_DEFAULT"
_ZN7cutlass13device_kernelIN5flash19enable_sm80_to_sm89INS1_16FlashAttnFwdSm80INS1_25CollectiveMainloopFwdSm80ILi4ELi1ELb0EN4cute5tupleIJNS5_1CILi128EEENS7_ILi64EEENS7_ILi96EEEEEELi96ENS_6half_tEfNS_4arch4Sm80ELb1ELb0ELb1ELb1ELb1ELb1ELb1ELb0EEENS1_21CollectiveEpilogueFwdINS6_IJS8_SA_S9_EEENS6_IJNS7_ILi1EEESI_SI_EEESC_SE_Li128ELb1ELb1ELb0ELb0EEENS1_19SingleTileSchedulerILb1ELb0ELb1ELi128EEEEEEEEEvNT_6ParamsE:
[----:B------:R-:W-:Y:S01]  /*0000*/  LDC R1, c[0x0][0x28] ;  /* 0x00000a00ff017b82 */ /* 0x000fe20000000800 */
[----:B------:R-:W-:Y:S05]  /*0010*/  EXIT ;  /* 0x000000000000794d */ /* 0x000fea0003800000 */
.L_x_8:
        /* <DEDUP_REMOVED lines=14> */
.L_x_17:


//--------------------- .nv.shared.reserved.0     --------------------------
	.section	.nv.shared.reserved.0,"aw",@nobits
	.weak		__nv_reservedSMEM_offset_0_alias
	.size		__nv_reservedSMEM_offset_0_alias, 0, 0
	.other		__nv_reservedSMEM_offset_0_alias,@"STO_CUDA_RESERVED_SHARED STV_DEFAULT"
__nv_reservedSMEM_offset_0_alias:
	.zero		0


//--------------------- .nv.global                --------------------------
	.section	.nv.global,"aw",@nobits
.nv.global:
	.type		_ZN79_INTERNAL_a857414e_43_flash_fwd_hdim96_fp16_paged_softcap_sm80_cu_4cb42ef5_38464cute1_E,@object
	.size		_ZN79_INTERNAL_a857414e_43_flash_fwd_hdim96_fp16_paged_softcap_sm80_cu_4cb42ef5_38464cute1_E,(_ZN79_INTERNAL_a857414e_43_flash_fwd_hdim96_fp16_paged_softcap_sm80_cu_4cb42ef5_38464cuda3std3__45__cpo6cbeginE - _ZN79_INTERNAL_a857414e_43_flash_fwd_hdim96_fp16_paged_softcap_sm80_cu_4cb42ef5_38464cute1_E)
_ZN79_INTERNAL_a857414e_43_flash_fwd_hdim96_fp16_paged_softcap_sm80_cu_4cb42ef5_38464cute1_E:
	.zero		1
	.type		_ZN79_INTERNAL_a857414e_43_flash_fwd_hdim96_fp16_paged_softcap_sm80_cu_4cb42ef5_38464cuda3std3__45__cpo6cbeginE,@object
	.size		_ZN79_INTERNAL_a857414e_43_flash_fwd_hdim96_fp16_paged_softcap_sm80_cu_4cb42ef5_38464cuda3std3__45__cpo6cbeginE,(_ZN79_INTERNAL_a857414e_43_flash_fwd_hdim96_fp16_paged_softcap_sm80_cu_4cb42ef5_38464cuda3std3__48in_placeE - _ZN79_INTERNAL_a857414e_43_flash_fwd_hdim96_fp16_paged_softcap_sm80_cu_4cb42ef5_38464cuda3std3__45__cpo6cbeginE)
_ZN79_INTERNAL_a857414e_43_flash_fwd_hdim96_fp16_paged_softcap_sm80_cu_4cb42ef5_38464cuda3std3__45__cpo6cbeginE:
	.zero		1
	.type		_ZN79_INTERNAL_a857414e_43_flash_fwd_hdim96_fp16_paged_softcap_sm80_cu_4cb42ef5_38464cuda3std3__48in_placeE,@object
	.size		_ZN79_INTERNAL_a857414e_43_flash_fwd_hdim96_fp16_paged_softcap_sm80_cu_4cb42ef5_38464cuda3std3__48in_placeE,(_ZN79_INTERNAL_a857414e_43_flash_fwd_hdim96_fp16_paged_softcap_sm80_cu_4cb42ef5_38464cuda3std6ranges3__45__cpo9iter_moveE - _ZN79_INTERNAL_a857414e_43_flash_fwd_hdim96_fp16_paged_softcap_sm80_cu_4cb42ef5_38464cuda3std3__48in_placeE)
_ZN79_INTERNAL_a857414e_43_flash_fwd_hdim96_fp16_paged_softcap_sm80_cu_4cb42ef5_38464cuda3std3__48in_placeE:
	.zero		1
	.type		_ZN79_INTERNAL_a857414e_43_flash_fwd_hdim96_fp16_paged_softcap_sm80_cu_4cb42ef5_38464cuda3std6ranges3__45__cpo9iter_moveE,@object
	.size		_ZN79_INTERNAL_a857414e_43_flash_fwd_hdim96_fp16_paged_softcap_sm80_cu_4cb42ef5_38464cuda3std6ranges3__45__cpo9iter_moveE,(_ZN79_INTERNAL_a857414e_43_flash_fwd_hdim96_fp16_paged_softcap_sm80_cu_4cb42ef5_38464cuda3std3__45__cpo5beginE - _ZN79_INTERNAL_a857414e_43_flash_fwd_hdim96_fp16_paged_softcap_sm80_cu_4cb42ef5_38464cuda3std6ranges3__45__cpo9iter_moveE)
_ZN79_INTERNAL_a857414e_43_flash_fwd_hdim96_fp16_paged_softcap_sm80_cu_4cb42ef5_38464cuda3std6ranges3__45__cpo9iter_moveE:
	.zero		1
	.type		_ZN79_INTERNAL_a857414e_43_flash_fwd_hdim96_fp16_paged_softcap_sm80_cu_4cb42ef5_38464cuda3std3__45__cpo5beginE,@object
	.size		_ZN79_INTERNAL_a857414e_43_flash_fwd_hdim96_fp16_paged_softcap_sm80_cu_4cb42ef5_38464cuda3std3__45__cpo5beginE,(_ZN79_INTERNAL_a857414e_43_flash_fwd_hdim96_fp16_paged_softcap_sm80_cu_4cb42ef5_38464cuda3std3__481_GLOBAL__N__a857414e_43_flash_fwd_hdim96_fp16_paged_softcap_sm80_cu_4cb42ef5_38466ignoreE - _ZN79_INTERNAL_a857414e_43_flash_fwd_hdim96_fp16_paged_softcap_sm80_cu_4cb42ef5_38464cuda3std3__45__cpo5beginE)
_ZN79_INTERNAL_a857414e_43_flash_fwd_hdim96_fp16_paged_softcap_sm80_cu_4cb42ef5_38464cuda3std3__45__cpo5beginE:
	.zero		1
	.type		_ZN79_INTERNAL_a857414e_43_flash_fwd_hdim96_fp16_paged_softcap_sm80_cu_4cb42ef5_38464cuda3std3__481_GLOBAL__N__a857414e_43_flash_fwd_hdim96_fp16_paged_softcap_sm80_cu_4cb42ef5_38466ignoreE,@object
	.size		_ZN79_INTERNAL_a857414e_43_flash_fwd_hdim96_fp16_paged_softcap_sm80_cu_4cb42ef5_38464cuda3std3__481_GLOBAL__N__a857414e_43_flash_fwd_hdim96_fp16_paged_softcap_sm80_cu_4cb42ef5_38466ignoreE,(_ZN79_INTERNAL_a857414e_43_flash_fwd_hdim96_fp16_paged_softcap_sm80_cu_4cb42ef5_38464cute7productE - _ZN79_INTERNAL_a857414e_43_flash_fwd_hdim96_fp16_paged_softcap_sm80_cu_4cb42ef5_38464cuda3std3__481_GLOBAL__N__a857414e_43_flash_fwd_hdim96_fp16_paged_softcap_sm80_cu_4cb42ef5_38466ignoreE)
_ZN79_INTERNAL_a857414e_43_flash_fwd_hdim96_fp16_paged_softcap_sm80_cu_4cb42ef5_38464cuda3std3__481_GLOBAL__N__a857414e_43_flash_fwd_hdim96_fp16_paged_softcap_sm80_cu_4cb42ef5_38466ignoreE:
	.zero		1
	.type		_ZN79_INTERNAL_a857414e_43_flash_fwd_hdim96_fp16_paged_softcap_sm80_cu_4cb42ef5_38464cute7productE,@object
	.size		_ZN79_INTERNAL_a857414e_43_flash_fwd_hdim96_fp16_paged_softcap_sm80_cu_4cb42ef5_38464cute7productE,(_ZN79_INTERNAL_a857414e_43_flash_fwd_hdim96_fp16_paged_softcap_sm80_cu_4cb42ef5_38464cuda3std3__45__cpo3endE - _ZN79_INTERNAL_a857414e_43_flash_fwd_hdim96_fp16_paged_softcap_sm80_cu_4cb42ef5_38464cute7productE)
_ZN79_INTERNAL_a857414e_43_flash_fwd_hdim96_fp16_paged_softcap_sm80_cu_4cb42ef5_38464cute7productE:
	.zero		1
	.type		_ZN79_INTERNAL_a857414e_43_flash_fwd_hdim96_fp16_paged_softcap_sm80_cu_4cb42ef5_38464cuda3std3__45__cpo3endE,@object
	.size		_ZN79_INTERNAL_a857414e_43_flash_fwd_hdim96_fp16_paged_softcap_sm80_cu_4cb42ef5_38464cuda3std3__45__cpo3endE,(_ZN79_INTERNAL_a857414e_43_flash_fwd_hdim96_fp16_paged_softcap_sm80_cu_4cb42ef5_38464cuda3std3__419piecewise_constructE - _ZN79_INTERNAL_a857414e_43_flash_fwd_hdim96_fp16_paged_softcap_sm80_cu_4cb42ef5_38464cuda3std3__45__cpo3endE)
_ZN79_INTERNAL_a857414e_43_flash_fwd_hdim96_fp16_paged_softcap_sm80_cu_4cb42ef5_38464cuda3std3__45__cpo3endE:
	.zero		1
	.type		_ZN79_INTERNAL_a857414e_43_flash_fwd_hdim96_fp16_paged_softcap_sm80_cu_4cb42ef5_38464cuda3std3__419piecewise_constructE,@object
	.size		_ZN79_INTERNAL_a857414e_43_flash_fwd_hdim96_fp16_paged_softcap_sm80_cu_4cb42ef5_38464cuda3std3__419piecewise_constructE,(_ZN79_INTERNAL_a857414e_43_flash_fwd_hdim96_fp16_paged_softcap_sm80_cu_4cb42ef5_38464cuda3std3__45__cpo4cendE - _ZN79_INTERNAL_a857414e_43_flash_fwd_hdim96_fp16_paged_softcap_sm80_cu_4cb42ef5_38464cuda3std3__419piecewise_constructE)
_ZN79_INTERNAL_a857414e_43_flash_fwd_hdim96_fp16_paged_softcap_sm80_cu_4cb42ef5_38464cuda3std3__419piecewise_constructE:
	.zero		1
	.type		_ZN79_INTERNAL_a857414e_43_flash_fwd_hdim96_fp16_paged_softcap_sm80_cu_4cb42ef5_38464cuda3std3__45__cpo4cendE,@object
	.size		_ZN79_INTERNAL_a857414e_43_flash_fwd_hdim96_fp16_paged_softcap_sm80_cu_4cb42ef5_38464cuda3std3__45__cpo4cendE,(_ZN79_INTERNAL_a857414e_43_flash_fwd_hdim96_fp16_paged_softcap_sm80_cu_4cb42ef5_38464cuda3std6ranges3__45__cpo4swapE - _ZN79_INTERNAL_a857414e_43_flash_fwd_hdim96_fp16_paged_softcap_sm80_cu_4cb42ef5_38464cuda3std3__45__cpo4cendE)
_ZN79_INTERNAL_a857414e_43_flash_fwd_hdim96_fp16_paged_softcap_sm80_cu_4cb42ef5_38464cuda3std3__45__cpo4cendE:
	.zero		1
	.type		_ZN79_INTERNAL_a857414e_43_flash_fwd_hdim96_fp16_paged_softcap_sm80_cu_4cb42ef5_38464cuda3std6ranges3__45__cpo4swapE,@object
	.size		_ZN79_INTERNAL_a857414e_43_flash_fwd_hdim96_fp16_paged_softcap_sm80_cu_4cb42ef5_38464cuda3std6ranges3__45__cpo4swapE,(.L_7 - _ZN79_INTERNAL_a857414e_43_flash_fwd_hdim96_fp16_paged_softcap_sm80_cu_4cb42ef5_38464cuda3std6ranges3__45__cpo4swapE)
_ZN79_INTERNAL_a857414e_43_flash_fwd_hdim96_fp16_paged_softcap_sm80_cu_4cb42ef5_38464cuda3std6ranges3__45__cpo4swapE:
	.zero		1
.L_7:


//--------------------- .nv.constant0._ZN7cutlass13device_kernelIN5flash19enable_sm80_to_sm89INS1_16FlashAttnFwdSm80INS1_25CollectiveMainloopFwdSm80ILi4ELi1ELb0EN4cute5tupleIJNS5_1CILi128EEENS7_ILi64EEENS7_ILi96EEEEEELi96ENS_6half_tEfNS_4arch4Sm80ELb0ELb0ELb1ELb0ELb1ELb0ELb1ELb0EEENS1_21CollectiveEpilogueFwdINS6_IJS8_SA_S9_EEENS6_IJNS7_ILi1EEESI_SI_EEESC_SE_Li128ELb0ELb1ELb0ELb0EEENS1_19SingleTileSchedulerILb0ELb0ELb1ELi128EEEEEEEEEvNT_6ParamsE --------------------------
	.section	.nv.constant0._ZN7cutlass13device_kernelIN5flash19enable_sm80_to_sm89INS1_16FlashAttnFwdSm80INS1_25CollectiveMainloopFwdSm80ILi4ELi1ELb0EN4cute5tupleIJNS5_1CILi128EEENS7_ILi64EEENS7_ILi96EEEEEELi96ENS_6half_tEfNS_4arch4Sm80ELb0ELb0ELb1ELb0ELb1ELb0ELb1ELb0EEENS1_21CollectiveEpilogueFwdINS6_IJS8_SA_S9_EEENS6_IJNS7_ILi1EEESI_SI_EEESC_SE_Li128ELb0ELb1ELb0ELb0EEENS1_19SingleTileSchedulerILb0ELb0ELb1ELi128EEEEEEEEEvNT_6ParamsE,"a",@progbits
	.sectionflags	@""
	.align	4
.nv.constant0._ZN7cutlass13device_kernelIN5flash19enable_sm80_to_sm89INS1_16FlashAttnFwdSm80INS1_25CollectiveMainloopFwdSm80ILi4ELi1ELb0EN4cute5tupleIJNS5_1CILi128EEENS7_ILi64EEENS7_ILi96EEEEEELi96ENS_6half_tEfNS_4arch4Sm80ELb0ELb0ELb1ELb0ELb1ELb0ELb1ELb0EEENS1_21CollectiveEpilogueFwdINS6_IJS8_SA_S9_EEENS6_IJNS7_ILi1EEESI_SI_EEESC_SE_Li128ELb0ELb1ELb0ELb0EEENS1_19SingleTileSchedulerILb0ELb0ELb1ELi128EEEEEEEEEvNT_6ParamsE:
	.zero		1576


//--------------------- .nv.constant0._ZN7cutlass13device_kernelIN5flash19enable_sm80_to_sm89INS1_16FlashAttnFwdSm80INS1_25CollectiveMainloopFwdSm80ILi4ELi1ELb0EN4cute5tupleIJNS5_1CILi128EEENS7_ILi64EEENS7_ILi96EEEEEELi96ENS_6half_tEfNS_4arch4Sm80ELb0ELb0ELb1ELb1ELb1ELb0ELb1ELb0EEENS1_21CollectiveEpilogueFwdINS6_IJS8_SA_S9_EEENS6_IJNS7_ILi1EEESI_SI_EEESC_SE_Li128ELb1ELb1ELb0ELb0EEENS1_19SingleTileSchedulerILb1ELb0ELb1ELi128EEEEEEEEEvNT_6ParamsE --------------------------
	.section	.nv.constant0._ZN7cutlass13device_kernelIN5flash19enable_sm80_to_sm89INS1_16FlashAttnFwdSm80INS1_25CollectiveMainloopFwdSm80ILi4ELi1ELb0EN4cute5tupleIJNS5_1CILi128EEENS7_ILi64EEENS7_ILi96EEEEEELi96ENS_6half_tEfNS_4arch4Sm80ELb0ELb0ELb1ELb1ELb1ELb0ELb1ELb0EEENS1_21CollectiveEpilogueFwdINS6_IJS8_SA_S9_EEENS6_IJNS7_ILi1EEESI_SI_EEESC_SE_Li128ELb1ELb1ELb0ELb0EEENS1_19SingleTileSchedulerILb1ELb0ELb1ELi128EEEEEEEEEvNT_6ParamsE,"a",@progbits
	.sectionflags	@""
	.align	4
.nv.constant0._ZN7cutlass13device_kernelIN5flash19enable_sm80_to_sm89INS1_16FlashAttnFwdSm80INS1_25CollectiveMainloopFwdSm80ILi4ELi1ELb0EN4cute5tupleIJNS5_1CILi128EEENS7_ILi64EEENS7_ILi96EEEEEELi96ENS_6half_tEfNS_4arch4Sm80ELb0ELb0ELb1ELb1ELb1ELb0ELb1ELb0EEENS1_21CollectiveEpilogueFwdINS6_IJS8_SA_S9_EEENS6_IJNS7_ILi1EEESI_SI_EEESC_SE_Li128ELb1ELb1ELb0ELb0EEENS1_19SingleTileSchedulerILb1ELb0ELb1ELi128EEEEEEEEEvNT_6ParamsE:
	.zero		1576


//--------------------- .nv.constant0._ZN7cutlass13device_kernelIN5flash19enable_sm80_to_sm89INS1_16FlashAttnFwdSm80INS1_25CollectiveMainloopFwdSm80ILi4ELi1ELb0EN4cute5tupleIJNS5_1CILi128EEENS7_ILi64EEENS7_ILi96EEEEEELi96ENS_6half_tEfNS_4arch4Sm80ELb0ELb0ELb1ELb1ELb1ELb1ELb1ELb0EEENS1_21CollectiveEpilogueFwdINS6_IJS8_SA_S9_EEENS6_IJNS7_ILi1EEESI_SI_EEESC_SE_Li128ELb1ELb1ELb0ELb0EEENS1_19SingleTileSchedulerILb1ELb0ELb1ELi128EEEEEEEEEvNT_6ParamsE --------------------------
	.section	.nv.constant0._ZN7cutlass13device_kernelIN5flash19enable_sm80_to_sm89INS1_16FlashAttnFwdSm80INS1_25CollectiveMainloopFwdSm80ILi4ELi1ELb0EN4cute5tupleIJNS5_1CILi128EEENS7_ILi64EEENS7_ILi96EEEEEELi96ENS_6half_tEfNS_4arch4Sm80ELb0ELb0ELb1ELb1ELb1ELb1ELb1ELb0EEENS1_21CollectiveEpilogueFwdINS6_IJS8_SA_S9_EEENS6_IJNS7_ILi1EEESI_SI_EEESC_SE_Li128ELb1ELb1ELb0ELb0EEENS1_19SingleTileSchedulerILb1ELb0ELb1ELi128EEEEEEEEEvNT_6ParamsE,"a",@progbits
	.sectionflags	@""
	.align	4
.nv.constant0._ZN7cutlass13device_kernelIN5flash19enable_sm80_to_sm89INS1_16FlashAttnFwdSm80INS1_25CollectiveMainloopFwdSm80ILi4ELi1ELb0EN4cute5tupleIJNS5_1CILi128EEENS7_ILi64EEENS7_ILi96EEEEEELi96ENS_6half_tEfNS_4arch4Sm80ELb0ELb0ELb1ELb1ELb1ELb1ELb1ELb0EEENS1_21CollectiveEpilogueFwdINS6_IJS8_SA_S9_EEENS6_IJNS7_ILi1EEESI_SI_EEESC_SE_Li128ELb1ELb1ELb0ELb0EEENS1_19SingleTileSchedulerILb1ELb0ELb1ELi128EEEEEEEEEvNT_6ParamsE:
	.zero		1576


//--------------------- .nv.constant0._ZN7cutlass13device_kernelIN5flash19enable_sm80_to_sm89INS1_16FlashAttnFwdSm80INS1_25CollectiveMainloopFwdSm80ILi4ELi1ELb0EN4cute5tupleIJNS5_1CILi128EEENS7_ILi48EEENS7_ILi96EEEEEELi96ENS_6half_tEfNS_4arch4Sm80ELb0ELb1ELb1ELb0ELb1ELb0ELb1ELb0EEENS1_21CollectiveEpilogueFwdINS6_IJS8_SA_S9_EEENS6_IJNS7_ILi1EEESI_SI_EEESC_SE_Li128ELb0ELb1ELb0ELb0EEENS1_19SingleTileSchedulerILb0ELb0ELb1ELi128EEEEEEEEEvNT_6ParamsE --------------------------
	.section	.nv.constant0._ZN7cutlass13device_kernelIN5flash19enable_sm80_to_sm89INS1_16FlashAttnFwdSm80INS1_25CollectiveMainloopFwdSm80ILi4ELi1ELb0EN4cute5tupleIJNS5_1CILi128EEENS7_ILi48EEENS7_ILi96EEEEEELi96ENS_6half_tEfNS_4arch4Sm80ELb0ELb1ELb1ELb0ELb1ELb0ELb1ELb0EEENS1_21CollectiveEpilogueFwdINS6_IJS8_SA_S9_EEENS6_IJNS7_ILi1EEESI_SI_EEESC_SE_Li128ELb0ELb1ELb0ELb0EEENS1_19SingleTileSchedulerILb0ELb0ELb1ELi128EEEEEEEEEvNT_6ParamsE,"a",@progbits
	.sectionflags	@""
	.align	4
.nv.constant0._ZN7cutlass13device_kernelIN5flash19enable_sm80_to_sm89INS1_16FlashAttnFwdSm80INS1_25CollectiveMainloopFwdSm80ILi4ELi1ELb0EN4cute5tupleIJNS5_1CILi128EEENS7_ILi48EEENS7_ILi96EEEEEELi96ENS_6half_tEfNS_4arch4Sm80ELb0ELb1ELb1ELb0ELb1ELb0ELb1ELb0EEENS1_21CollectiveEpilogueFwdINS6_IJS8_SA_S9_EEENS6_IJNS7_ILi1EEESI_SI_EEESC_SE_Li128ELb0ELb1ELb0ELb0EEENS1_19SingleTileSchedulerILb0ELb0ELb1ELi128EEEEEEEEEvNT_6ParamsE:
	.zero		1576


//--------------------- .nv.constant0._ZN7cutlass13device_kernelIN5flash19enable_sm80_to_sm89INS1_16FlashAttnFwdSm80INS1_25CollectiveMainloopFwdSm80ILi4ELi1ELb0EN4cute5tupleIJNS5_1CILi128EEENS7_ILi48EEENS7_ILi96EEEEEELi96ENS_6half_tEfNS_4arch4Sm80ELb0ELb1ELb1ELb1ELb1ELb0ELb1ELb0EEENS1_21CollectiveEpilogueFwdINS6_IJS8_SA_S9_EEENS6_IJNS7_ILi1EEESI_SI_EEESC_SE_Li128ELb1ELb1ELb0ELb0EEENS1_19SingleTileSchedulerILb1ELb0ELb1ELi128EEEEEEEEEvNT_6ParamsE --------------------------
	.section	.nv.constant0._ZN7cutlass13device_kernelIN5flash19enable_sm80_to_sm89INS1_16FlashAttnFwdSm80INS1_25CollectiveMainloopFwdSm80ILi4ELi1ELb0EN4cute5tupleIJNS5_1CILi128EEENS7_ILi48EEENS7_ILi96EEEEEELi96ENS_6half_tEfNS_4arch4Sm80ELb0ELb1ELb1ELb1ELb1ELb0ELb1ELb0EEENS1_21CollectiveEpilogueFwdINS6_IJS8_SA_S9_EEENS6_IJNS7_ILi1EEESI_SI_EEESC_SE_Li128ELb1ELb1ELb0ELb0EEENS1_19SingleTileSchedulerILb1ELb0ELb1ELi128EEEEEEEEEvNT_6ParamsE,"a",@progbits
	.sectionflags	@""
	.align	4
.nv.constant0._ZN7cutlass13device_kernelIN5flash19enable_sm80_to_sm89INS1_16FlashAttnFwdSm80INS1_25CollectiveMainloopFwdSm80ILi4ELi1ELb0EN4cute5tupleIJNS5_1CILi128EEENS7_ILi48EEENS7_ILi96EEEEEELi96ENS_6half_tEfNS_4arch4Sm80ELb0ELb1ELb1ELb1ELb1ELb0ELb1ELb0EEENS1_21CollectiveEpilogueFwdINS6_IJS8_SA_S9_EEENS6_IJNS7_ILi1EEESI_SI_EEESC_SE_Li128ELb1ELb1ELb0ELb0EEENS1_19SingleTileSchedulerILb1ELb0ELb1ELi128EEEEEEEEEvNT_6ParamsE:
	.zero		1576


//--------------------- .nv.constant0._ZN7cutlass13device_kernelIN5flash19enable_sm80_to_sm89INS1_16FlashAttnFwdSm80INS1_25CollectiveMainloopFwdSm80ILi4ELi1ELb0EN4cute5tupleIJNS5_1CILi128EEENS7_ILi48EEENS7_ILi96EEEEEELi96ENS_6half_tEfNS_4arch4Sm80ELb0ELb1ELb1ELb1ELb1ELb1ELb1ELb0EEENS1_21CollectiveEpilogueFwdINS6_IJS8_SA_S9_EEENS6_IJNS7_ILi1EEESI_SI_EEESC_SE_Li128ELb1ELb1ELb0ELb0EEENS1_19SingleTileSchedulerILb1ELb0ELb1ELi128EEEEEEEEEvNT_6ParamsE --------------------------
	.section	.nv.constant0._ZN7cutlass13device_kernelIN5flash19enable_sm80_to_sm89INS1_16FlashAttnFwdSm80INS1_25CollectiveMainloopFwdSm80ILi4ELi1ELb0EN4cute5tupleIJNS5_1CILi128EEENS7_ILi48EEENS7_ILi96EEEEEELi96ENS_6half_tEfNS_4arch4Sm80ELb0ELb1ELb1ELb1ELb1ELb1ELb1ELb0EEENS1_21CollectiveEpilogueFwdINS6_IJS8_SA_S9_EEENS6_IJNS7_ILi1EEESI_SI_EEESC_SE_Li128ELb1ELb1ELb0ELb0EEENS1_19SingleTileSchedulerILb1ELb0ELb1ELi128EEEEEEEEEvNT_6ParamsE,"a",@progbits
	.sectionflags	@""
	.align	4
.nv.constant0._ZN7cutlass13device_kernelIN5flash19enable_sm80_to_sm89INS1_16FlashAttnFwdSm80INS1_25CollectiveMainloopFwdSm80ILi4ELi1ELb0EN4cute5tupleIJNS5_1CILi128EEENS7_ILi48EEENS7_ILi96EEEEEELi96ENS_6half_tEfNS_4arch4Sm80ELb0ELb1ELb1ELb1ELb1ELb1ELb1ELb0EEENS1_21CollectiveEpilogueFwdINS6_IJS8_SA_S9_EEENS6_IJNS7_ILi1EEESI_SI_EEESC_SE_Li128ELb1ELb1ELb0ELb0EEENS1_19SingleTileSchedulerILb1ELb0ELb1ELi128EEEEEEEEEvNT_6ParamsE:
	.zero		1576


//--------------------- .nv.constant0._ZN7cutlass13device_kernelIN5flash19enable_sm80_to_sm89INS1_16FlashAttnFwdSm80INS1_25CollectiveMainloopFwdSm80ILi4ELi1ELb0EN4cute5tupleIJNS5_1CILi128EEENS7_ILi64EEENS7_ILi96EEEEEELi96ENS_6half_tEfNS_4arch4Sm80ELb1ELb0ELb1ELb0ELb1ELb0ELb1ELb0EEENS1_21CollectiveEpilogueFwdINS6_IJS8_SA_S9_EEENS6_IJNS7_ILi1EEESI_SI_EEESC_SE_Li128ELb0ELb1ELb0ELb0EEENS1_30DynamicPersistentTileSchedulerILi128ELi128ELb0ELb1ELb0EEEEEEEEEvNT_6ParamsE --------------------------
	.section	.nv.constant0._ZN7cutlass13device_kernelIN5flash19enable_sm80_to_sm89INS1_16FlashAttnFwdSm80INS1_25CollectiveMainloopFwdSm80ILi4ELi1ELb0EN4cute5tupleIJNS5_1CILi128EEENS7_ILi64EEENS7_ILi96EEEEEELi96ENS_6half_tEfNS_4arch4Sm80ELb1ELb0ELb1ELb0ELb1ELb0ELb1ELb0EEENS1_21CollectiveEpilogueFwdINS6_IJS8_SA_S9_EEENS6_IJNS7_ILi1EEESI_SI_EEESC_SE_Li128ELb0ELb1ELb0ELb0EEENS1_30DynamicPersistentTileSchedulerILi128ELi128ELb0ELb1ELb0EEEEEEEEEvNT_6ParamsE,"a",@progbits
	.sectionflags	@""
	.align	4
.nv.constant0._ZN7cutlass13device_kernelIN5flash19enable_sm80_to_sm89INS1_16FlashAttnFwdSm80INS1_25CollectiveMainloopFwdSm80ILi4ELi1ELb0EN4cute5tupleIJNS5_1CILi128EEENS7_ILi64EEENS7_ILi96EEEEEELi96ENS_6half_tEfNS_4arch4Sm80ELb1ELb0ELb1ELb0ELb1ELb0ELb1ELb0EEENS1_21CollectiveEpilogueFwdINS6_IJS8_SA_S9_EEENS6_IJNS7_ILi1EEESI_SI_EEESC_SE_Li128ELb0ELb1ELb0ELb0EEENS1_30DynamicPersistentTileSchedulerILi128ELi128ELb0ELb1ELb0EEEEEEEEEvNT_6ParamsE:
	.zero		1592


//--------------------- .nv.constant0._ZN7cutlass13device_kernelIN5flash19enable_sm80_to_sm89INS1_16FlashAttnFwdSm80INS1_25CollectiveMainloopFwdSm80ILi4ELi1ELb0EN4cute5tupleIJNS5_1CILi128EEENS7_ILi64EEENS7_ILi96EEEEEELi96ENS_6half_tEfNS_4arch4Sm80ELb1ELb0ELb1ELb1ELb1ELb0ELb1ELb0EEENS1_21CollectiveEpilogueFwdINS6_IJS8_SA_S9_EEENS6_IJNS7_ILi1EEESI_SI_EEESC_SE_Li128ELb1ELb1ELb0ELb0EEENS1_19SingleTileSchedulerILb1ELb0ELb1ELi128EEEEEEEEEvNT_6ParamsE --------------------------
	.section	.nv.constant0._ZN7cutlass13device_kernelIN5flash19enable_sm80_to_sm89INS1_16FlashAttnFwdSm80INS1_25CollectiveMainloopFwdSm80ILi4ELi1ELb0EN4cute5tupleIJNS5_1CILi128EEENS7_ILi64EEENS7_ILi96EEEEEELi96ENS_6half_tEfNS_4arch4Sm80ELb1ELb0ELb1ELb1ELb1ELb0ELb1ELb0EEENS1_21CollectiveEpilogueFwdINS6_IJS8_SA_S9_EEENS6_IJNS7_ILi1EEESI_SI_EEESC_SE_Li128ELb1ELb1ELb0ELb0EEENS1_19SingleTileSchedulerILb1ELb0ELb1ELi128EEEEEEEEEvNT_6ParamsE,"a",@progbits
	.sectionflags	@""
	.align	4
.nv.constant0._ZN7cutlass13device_kernelIN5flash19enable_sm80_to_sm89INS1_16FlashAttnFwdSm80INS1_25CollectiveMainloopFwdSm80ILi4ELi1ELb0EN4cute5tupleIJNS5_1CILi128EEENS7_ILi64EEENS7_ILi96EEEEEELi96ENS_6half_tEfNS_4arch4Sm80ELb1ELb0ELb1ELb1ELb1ELb0ELb1ELb0EEENS1_21CollectiveEpilogueFwdINS6_IJS8_SA_S9_EEENS6_IJNS7_ILi1EEESI_SI_EEESC_SE_Li128ELb1ELb1ELb0ELb0EEENS1_19SingleTileSchedulerILb1ELb0ELb1ELi128EEEEEEEEEvNT_6ParamsE:
	.zero		1576


//--------------------- .nv.constant0._ZN7cutlass13device_kernelIN5flash19enable_sm80_to_sm89INS1_16FlashAttnFwdSm80INS1_25CollectiveMainloopFwdSm80ILi4ELi1ELb0EN4cute5tupleIJNS5_1CILi128EEENS7_ILi64EEENS7_ILi96EEEEEELi96ENS_6half_tEfNS_4arch4Sm80ELb1ELb0ELb1ELb1ELb1ELb1ELb1ELb0EEENS1_21CollectiveEpilogueFwdINS6_IJS8_SA_S9_EEENS6_IJNS7_ILi1EEESI_SI_EEESC_SE_Li128ELb1ELb1ELb0ELb0EEENS1_19SingleTileSchedulerILb1ELb0ELb1ELi128EEEEEEEEEvNT_6ParamsE --------------------------
	.section	.nv.constant0._ZN7cutlass13device_kernelIN5flash19enable_sm80_to_sm89INS1_16FlashAttnFwdSm80INS1_25CollectiveMainloopFwdSm80ILi4ELi1ELb0EN4cute5tupleIJNS5_1CILi128EEENS7_ILi64EEENS7_ILi96EEEEEELi96ENS_6half_tEfNS_4arch4Sm80ELb1ELb0ELb1ELb1ELb1ELb1ELb1ELb0EEENS1_21CollectiveEpilogueFwdINS6_IJS8_SA_S9_EEENS6_IJNS7_ILi1EEESI_SI_EEESC_SE_Li128ELb1ELb1ELb0ELb0EEENS1_19SingleTileSchedulerILb1ELb0ELb1ELi128EEEEEEEEEvNT_6ParamsE,"a",@progbits
	.sectionflags	@""
	.align	4
.nv.constant0._ZN7cutlass13device_kernelIN5flash19enable_sm80_to_sm89INS1_16FlashAttnFwdSm80INS1_25CollectiveMainloopFwdSm80ILi4ELi1ELb0EN4cute5tupleIJNS5_1CILi128EEENS7_ILi64EEENS7_ILi96EEEEEELi96ENS_6half_tEfNS_4arch4Sm80ELb1ELb0ELb1ELb1ELb1ELb1ELb1ELb0EEENS1_21CollectiveEpilogueFwdINS6_IJS8_SA_S9_EEENS6_IJNS7_ILi1EEESI_SI_EEESC_SE_Li128ELb1ELb1ELb0ELb0EEENS1_19SingleTileSchedulerILb1ELb0ELb1ELi128EEEEEEEEEvNT_6ParamsE:
	.zero		1576


//--------------------- SYMBOLS --------------------------

	.type		.nv.reservedSmem.offset0,@object
	.size		.nv.reservedSmem.offset0,0x4
